//
// Generated by NVIDIA NVVM Compiler
//
// Compiler Build ID: CL-36424714
// Cuda compilation tools, release 13.0, V13.0.88
// Based on NVVM 20.0.0
//

.version 9.0
.target sm_100
.address_size 64

	// .globl	_Z20Tropical_Gemm_kernelILi64ELi32ELi64ELi4ELi4EEvPfS0_S0_iii
// _ZZ20Tropical_Gemm_kernelILi64ELi32ELi64ELi4ELi4EEvPfS0_S0_iiiE2As has been demoted
// _ZZ20Tropical_Gemm_kernelILi64ELi32ELi64ELi4ELi4EEvPfS0_S0_iiiE2Bs has been demoted

.visible .entry _Z20Tropical_Gemm_kernelILi64ELi32ELi64ELi4ELi4EEvPfS0_S0_iii(
	.param .u64 .ptr .align 1 _Z20Tropical_Gemm_kernelILi64ELi32ELi64ELi4ELi4EEvPfS0_S0_iii_param_0,
	.param .u64 .ptr .align 1 _Z20Tropical_Gemm_kernelILi64ELi32ELi64ELi4ELi4EEvPfS0_S0_iii_param_1,
	.param .u64 .ptr .align 1 _Z20Tropical_Gemm_kernelILi64ELi32ELi64ELi4ELi4EEvPfS0_S0_iii_param_2,
	.param .u32 _Z20Tropical_Gemm_kernelILi64ELi32ELi64ELi4ELi4EEvPfS0_S0_iii_param_3,
	.param .u32 _Z20Tropical_Gemm_kernelILi64ELi32ELi64ELi4ELi4EEvPfS0_S0_iii_param_4,
	.param .u32 _Z20Tropical_Gemm_kernelILi64ELi32ELi64ELi4ELi4EEvPfS0_S0_iii_param_5
)
{
	.reg .pred 	%p<109>;
	.reg .b32 	%r<200>;
	.reg .b32 	%f<1491>;
	.reg .b64 	%rd<104>;
	// demoted variable
	.shared .align 4 .b8 _ZZ20Tropical_Gemm_kernelILi64ELi32ELi64ELi4ELi4EEvPfS0_S0_iiiE2As[8192];
	// demoted variable
	.shared .align 4 .b8 _ZZ20Tropical_Gemm_kernelILi64ELi32ELi64ELi4ELi4EEvPfS0_S0_iiiE2Bs[8192];
	ld.param.u64 	%rd9, [_Z20Tropical_Gemm_kernelILi64ELi32ELi64ELi4ELi4EEvPfS0_S0_iii_param_0];
	ld.param.u64 	%rd10, [_Z20Tropical_Gemm_kernelILi64ELi32ELi64ELi4ELi4EEvPfS0_S0_iii_param_1];
	ld.param.u64 	%rd11, [_Z20Tropical_Gemm_kernelILi64ELi32ELi64ELi4ELi4EEvPfS0_S0_iii_param_2];
	ld.param.u32 	%r74, [_Z20Tropical_Gemm_kernelILi64ELi32ELi64ELi4ELi4EEvPfS0_S0_iii_param_3];
	ld.param.u32 	%r75, [_Z20Tropical_Gemm_kernelILi64ELi32ELi64ELi4ELi4EEvPfS0_S0_iii_param_4];
	ld.param.u32 	%r76, [_Z20Tropical_Gemm_kernelILi64ELi32ELi64ELi4ELi4EEvPfS0_S0_iii_param_5];
	cvta.to.global.u64 	%rd1, %rd9;
	cvta.to.global.u64 	%rd2, %rd10;
	cvta.to.global.u64 	%rd3, %rd11;
	mov.u32 	%r1, %tid.y;
	mov.u32 	%r2, %tid.x;
	setp.lt.s32 	%p4, %r76, 1;
	mov.f32 	%f1443, 0f00000000;
	mov.f32 	%f1444, %f1443;
	mov.f32 	%f1445, %f1443;
	mov.f32 	%f1446, %f1443;
	mov.f32 	%f1447, %f1443;
	mov.f32 	%f1448, %f1443;
	mov.f32 	%f1449, %f1443;
	mov.f32 	%f1450, %f1443;
	mov.f32 	%f1451, %f1443;
	mov.f32 	%f1452, %f1443;
	mov.f32 	%f1453, %f1443;
	mov.f32 	%f1454, %f1443;
	mov.f32 	%f1455, %f1443;
	mov.f32 	%f1456, %f1443;
	mov.f32 	%f1457, %f1443;
	mov.f32 	%f1458, %f1443;
	@%p4 bra 	$L__BB0_81;
	shl.b32 	%r78, %r1, 4;
	add.s32 	%r79, %r78, %r2;
	shr.u32 	%r80, %r79, 6;
	and.b32  	%r81, %r79, 63;
	mov.u32 	%r3, %ctaid.x;
	shl.b32 	%r82, %r3, 6;
	or.b32  	%r4, %r81, %r82;
	mov.u32 	%r83, %nctaid.x;
	add.s32 	%r5, %r83, -1;
	add.s32 	%r6, %r76, -32;
	mov.u32 	%r7, %ctaid.y;
	shl.b32 	%r84, %r7, 6;
	or.b32  	%r8, %r81, %r84;
	mov.u32 	%r85, %nctaid.y;
	add.s32 	%r9, %r85, -1;
	shl.b32 	%r86, %r79, 2;
	mov.u32 	%r87, _ZZ20Tropical_Gemm_kernelILi64ELi32ELi64ELi4ELi4EEvPfS0_S0_iiiE2As;
	add.s32 	%r10, %r87, %r86;
	mov.u32 	%r88, _ZZ20Tropical_Gemm_kernelILi64ELi32ELi64ELi4ELi4EEvPfS0_S0_iiiE2Bs;
	add.s32 	%r11, %r88, %r86;
	add.s32 	%r89, %r80, 4;
	mad.lo.s32 	%r90, %r75, %r89, %r84;
	add.s32 	%r199, %r90, %r81;
	add.s32 	%r198, %r80, 16;
	add.s32 	%r91, %r80, 28;
	mad.lo.s32 	%r92, %r75, %r91, %r84;
	add.s32 	%r197, %r92, %r81;
	add.s32 	%r93, %r80, 24;
	mad.lo.s32 	%r94, %r75, %r93, %r84;
	add.s32 	%r196, %r94, %r81;
	add.s32 	%r95, %r80, 20;
	mad.lo.s32 	%r96, %r75, %r95, %r84;
	add.s32 	%r195, %r96, %r81;
	mad.lo.s32 	%r97, %r75, %r198, %r84;
	add.s32 	%r194, %r97, %r81;
	add.s32 	%r98, %r80, 12;
	mad.lo.s32 	%r99, %r75, %r98, %r84;
	add.s32 	%r193, %r99, %r81;
	add.s32 	%r100, %r80, 8;
	mad.lo.s32 	%r101, %r75, %r100, %r84;
	add.s32 	%r192, %r101, %r81;
	mad.lo.s32 	%r102, %r74, %r89, %r82;
	add.s32 	%r191, %r102, %r81;
	mad.lo.s32 	%r103, %r74, %r100, %r82;
	add.s32 	%r190, %r103, %r81;
	mad.lo.s32 	%r104, %r74, %r98, %r82;
	add.s32 	%r189, %r104, %r81;
	mad.lo.s32 	%r105, %r74, %r198, %r82;
	add.s32 	%r188, %r105, %r81;
	mad.lo.s32 	%r106, %r74, %r95, %r82;
	add.s32 	%r187, %r106, %r81;
	mad.lo.s32 	%r107, %r74, %r93, %r82;
	add.s32 	%r186, %r107, %r81;
	mad.lo.s32 	%r108, %r74, %r91, %r82;
	add.s32 	%r185, %r108, %r81;
	mad.lo.s32 	%r109, %r75, %r80, %r84;
	add.s32 	%r184, %r109, %r81;
	mad.lo.s32 	%r110, %r74, %r80, %r82;
	add.s32 	%r183, %r110, %r81;
	mov.f32 	%f1443, 0f00000000;
	mov.b32 	%r182, 16;
$L__BB0_2:
	setp.eq.s32 	%p5, %r3, %r5;
	add.s32 	%r47, %r182, -16;
	setp.ge.s32 	%p6, %r47, %r6;
	or.pred  	%p1, %p5, %p6;
	@%p1 bra 	$L__BB0_3;
	bra.uni 	$L__BB0_5;
$L__BB0_3:
	setp.ge.s32 	%p7, %r4, %r74;
	add.s32 	%r111, %r198, -16;
	setp.ge.s32 	%p8, %r111, %r76;
	mov.f32 	%f1475, 0fFF800000;
	or.pred  	%p9, %p7, %p8;
	@%p9 bra 	$L__BB0_6;
	mul.wide.s32 	%rd14, %r183, 4;
	add.s64 	%rd15, %rd1, %rd14;
	ld.global.nc.f32 	%f1475, [%rd15];
	bra.uni 	$L__BB0_6;
$L__BB0_5:
	mul.wide.s32 	%rd12, %r183, 4;
	add.s64 	%rd13, %rd1, %rd12;
	ld.global.nc.f32 	%f1475, [%rd13];
$L__BB0_6:
	st.shared.f32 	[%r10], %f1475;
	@%p1 bra 	$L__BB0_8;
	mul.wide.s32 	%rd16, %r191, 4;
	add.s64 	%rd17, %rd1, %rd16;
	ld.global.nc.f32 	%f86, [%rd17];
	st.shared.f32 	[%r10+1024], %f86;
	bra.uni 	$L__BB0_11;
$L__BB0_8:
	setp.ge.s32 	%p10, %r4, %r74;
	add.s32 	%r112, %r198, -12;
	setp.ge.s32 	%p11, %r112, %r76;
	mov.f32 	%f1476, 0fFF800000;
	or.pred  	%p12, %p10, %p11;
	@%p12 bra 	$L__BB0_10;
	mul.wide.s32 	%rd18, %r191, 4;
	add.s64 	%rd19, %rd1, %rd18;
	ld.global.nc.f32 	%f1476, [%rd19];
$L__BB0_10:
	st.shared.f32 	[%r10+1024], %f1476;
$L__BB0_11:
	@%p1 bra 	$L__BB0_13;
	mul.wide.s32 	%rd20, %r190, 4;
	add.s64 	%rd21, %rd1, %rd20;
	ld.global.nc.f32 	%f88, [%rd21];
	st.shared.f32 	[%r10+2048], %f88;
	bra.uni 	$L__BB0_16;
$L__BB0_13:
	setp.ge.s32 	%p13, %r4, %r74;
	add.s32 	%r113, %r198, -8;
	setp.ge.s32 	%p14, %r113, %r76;
	mov.f32 	%f1477, 0fFF800000;
	or.pred  	%p15, %p13, %p14;
	@%p15 bra 	$L__BB0_15;
	mul.wide.s32 	%rd22, %r190, 4;
	add.s64 	%rd23, %rd1, %rd22;
	ld.global.nc.f32 	%f1477, [%rd23];
$L__BB0_15:
	st.shared.f32 	[%r10+2048], %f1477;
$L__BB0_16:
	@%p1 bra 	$L__BB0_18;
	mul.wide.s32 	%rd24, %r189, 4;
	add.s64 	%rd25, %rd1, %rd24;
	ld.global.nc.f32 	%f90, [%rd25];
	st.shared.f32 	[%r10+3072], %f90;
	bra.uni 	$L__BB0_21;
$L__BB0_18:
	setp.ge.s32 	%p16, %r4, %r74;
	add.s32 	%r114, %r198, -4;
	setp.ge.s32 	%p17, %r114, %r76;
	mov.f32 	%f1478, 0fFF800000;
	or.pred  	%p18, %p16, %p17;
	@%p18 bra 	$L__BB0_20;
	mul.wide.s32 	%rd26, %r189, 4;
	add.s64 	%rd27, %rd1, %rd26;
	ld.global.nc.f32 	%f1478, [%rd27];
$L__BB0_20:
	st.shared.f32 	[%r10+3072], %f1478;
$L__BB0_21:
	@%p1 bra 	$L__BB0_23;
	mul.wide.s32 	%rd28, %r188, 4;
	add.s64 	%rd29, %rd1, %rd28;
	ld.global.nc.f32 	%f92, [%rd29];
	st.shared.f32 	[%r10+4096], %f92;
	bra.uni 	$L__BB0_26;
$L__BB0_23:
	setp.ge.s32 	%p19, %r4, %r74;
	setp.ge.s32 	%p20, %r198, %r76;
	mov.f32 	%f1479, 0fFF800000;
	or.pred  	%p21, %p19, %p20;
	@%p21 bra 	$L__BB0_25;
	mul.wide.s32 	%rd30, %r188, 4;
	add.s64 	%rd31, %rd1, %rd30;
	ld.global.nc.f32 	%f1479, [%rd31];
$L__BB0_25:
	st.shared.f32 	[%r10+4096], %f1479;
$L__BB0_26:
	@%p1 bra 	$L__BB0_28;
	mul.wide.s32 	%rd32, %r187, 4;
	add.s64 	%rd33, %rd1, %rd32;
	ld.global.nc.f32 	%f94, [%rd33];
	st.shared.f32 	[%r10+5120], %f94;
	bra.uni 	$L__BB0_31;
$L__BB0_28:
	setp.ge.s32 	%p22, %r4, %r74;
	add.s32 	%r115, %r198, 4;
	setp.ge.s32 	%p23, %r115, %r76;
	mov.f32 	%f1480, 0fFF800000;
	or.pred  	%p24, %p22, %p23;
	@%p24 bra 	$L__BB0_30;
	mul.wide.s32 	%rd34, %r187, 4;
	add.s64 	%rd35, %rd1, %rd34;
	ld.global.nc.f32 	%f1480, [%rd35];
$L__BB0_30:
	st.shared.f32 	[%r10+5120], %f1480;
$L__BB0_31:
	@%p1 bra 	$L__BB0_33;
	mul.wide.s32 	%rd36, %r186, 4;
	add.s64 	%rd37, %rd1, %rd36;
	ld.global.nc.f32 	%f96, [%rd37];
	st.shared.f32 	[%r10+6144], %f96;
	bra.uni 	$L__BB0_36;
$L__BB0_33:
	setp.ge.s32 	%p25, %r4, %r74;
	add.s32 	%r116, %r198, 8;
	setp.ge.s32 	%p26, %r116, %r76;
	mov.f32 	%f1481, 0fFF800000;
	or.pred  	%p27, %p25, %p26;
	@%p27 bra 	$L__BB0_35;
	mul.wide.s32 	%rd38, %r186, 4;
	add.s64 	%rd39, %rd1, %rd38;
	ld.global.nc.f32 	%f1481, [%rd39];
$L__BB0_35:
	st.shared.f32 	[%r10+6144], %f1481;
$L__BB0_36:
	@%p1 bra 	$L__BB0_38;
	mul.wide.s32 	%rd40, %r185, 4;
	add.s64 	%rd41, %rd1, %rd40;
	ld.global.nc.f32 	%f98, [%rd41];
	st.shared.f32 	[%r10+7168], %f98;
	bra.uni 	$L__BB0_41;
$L__BB0_38:
	setp.ge.s32 	%p28, %r4, %r74;
	add.s32 	%r117, %r198, 12;
	setp.ge.s32 	%p29, %r117, %r76;
	mov.f32 	%f1482, 0fFF800000;
	or.pred  	%p30, %p28, %p29;
	@%p30 bra 	$L__BB0_40;
	mul.wide.s32 	%rd42, %r185, 4;
	add.s64 	%rd43, %rd1, %rd42;
	ld.global.nc.f32 	%f1482, [%rd43];
$L__BB0_40:
	st.shared.f32 	[%r10+7168], %f1482;
$L__BB0_41:
	setp.eq.s32 	%p31, %r7, %r9;
	setp.gt.s32 	%p32, %r47, %r6;
	or.pred  	%p3, %p31, %p32;
	not.pred 	%p33, %p3;
	@%p33 bra 	$L__BB0_44;
	setp.ge.s32 	%p34, %r8, %r75;
	add.s32 	%r119, %r198, -16;
	setp.ge.s32 	%p35, %r119, %r76;
	mov.f32 	%f1483, 0fFF800000;
	or.pred  	%p36, %p35, %p34;
	@%p36 bra 	$L__BB0_45;
	mul.wide.s32 	%rd46, %r184, 4;
	add.s64 	%rd47, %rd2, %rd46;
	ld.global.nc.f32 	%f1483, [%rd47];
	bra.uni 	$L__BB0_45;
$L__BB0_44:
	mul.wide.s32 	%rd44, %r184, 4;
	add.s64 	%rd45, %rd2, %rd44;
	ld.global.nc.f32 	%f1483, [%rd45];
$L__BB0_45:
	st.shared.f32 	[%r11], %f1483;
	@%p3 bra 	$L__BB0_47;
	mul.wide.s32 	%rd48, %r199, 4;
	add.s64 	%rd49, %rd2, %rd48;
	ld.global.nc.f32 	%f101, [%rd49];
	st.shared.f32 	[%r11+1024], %f101;
	bra.uni 	$L__BB0_50;
$L__BB0_47:
	setp.ge.s32 	%p37, %r8, %r75;
	add.s32 	%r121, %r198, -12;
	setp.ge.s32 	%p38, %r121, %r76;
	mov.f32 	%f1484, 0fFF800000;
	or.pred  	%p39, %p38, %p37;
	@%p39 bra 	$L__BB0_49;
	mul.wide.s32 	%rd50, %r199, 4;
	add.s64 	%rd51, %rd2, %rd50;
	ld.global.nc.f32 	%f1484, [%rd51];
$L__BB0_49:
	st.shared.f32 	[%r11+1024], %f1484;
$L__BB0_50:
	@%p3 bra 	$L__BB0_52;
	mul.wide.s32 	%rd52, %r192, 4;
	add.s64 	%rd53, %rd2, %rd52;
	ld.global.nc.f32 	%f103, [%rd53];
	st.shared.f32 	[%r11+2048], %f103;
	bra.uni 	$L__BB0_55;
$L__BB0_52:
	setp.ge.s32 	%p40, %r8, %r75;
	add.s32 	%r123, %r198, -8;
	setp.ge.s32 	%p41, %r123, %r76;
	mov.f32 	%f1485, 0fFF800000;
	or.pred  	%p42, %p41, %p40;
	@%p42 bra 	$L__BB0_54;
	mul.wide.s32 	%rd54, %r192, 4;
	add.s64 	%rd55, %rd2, %rd54;
	ld.global.nc.f32 	%f1485, [%rd55];
$L__BB0_54:
	st.shared.f32 	[%r11+2048], %f1485;
$L__BB0_55:
	@%p3 bra 	$L__BB0_57;
	mul.wide.s32 	%rd56, %r193, 4;
	add.s64 	%rd57, %rd2, %rd56;
	ld.global.nc.f32 	%f105, [%rd57];
	st.shared.f32 	[%r11+3072], %f105;
	bra.uni 	$L__BB0_60;
$L__BB0_57:
	setp.ge.s32 	%p43, %r8, %r75;
	add.s32 	%r125, %r198, -4;
	setp.ge.s32 	%p44, %r125, %r76;
	mov.f32 	%f1486, 0fFF800000;
	or.pred  	%p45, %p44, %p43;
	@%p45 bra 	$L__BB0_59;
	mul.wide.s32 	%rd58, %r193, 4;
	add.s64 	%rd59, %rd2, %rd58;
	ld.global.nc.f32 	%f1486, [%rd59];
$L__BB0_59:
	st.shared.f32 	[%r11+3072], %f1486;
$L__BB0_60:
	@%p3 bra 	$L__BB0_62;
	mul.wide.s32 	%rd60, %r194, 4;
	add.s64 	%rd61, %rd2, %rd60;
	ld.global.nc.f32 	%f107, [%rd61];
	st.shared.f32 	[%r11+4096], %f107;
	bra.uni 	$L__BB0_65;
$L__BB0_62:
	setp.ge.s32 	%p46, %r8, %r75;
	setp.ge.s32 	%p47, %r198, %r76;
	mov.f32 	%f1487, 0fFF800000;
	or.pred  	%p48, %p47, %p46;
	@%p48 bra 	$L__BB0_64;
	mul.wide.s32 	%rd62, %r194, 4;
	add.s64 	%rd63, %rd2, %rd62;
	ld.global.nc.f32 	%f1487, [%rd63];
$L__BB0_64:
	st.shared.f32 	[%r11+4096], %f1487;
$L__BB0_65:
	@%p3 bra 	$L__BB0_67;
	mul.wide.s32 	%rd64, %r195, 4;
	add.s64 	%rd65, %rd2, %rd64;
	ld.global.nc.f32 	%f109, [%rd65];
	st.shared.f32 	[%r11+5120], %f109;
	bra.uni 	$L__BB0_70;
$L__BB0_67:
	setp.ge.s32 	%p49, %r8, %r75;
	add.s32 	%r128, %r198, 4;
	setp.ge.s32 	%p50, %r128, %r76;
	mov.f32 	%f1488, 0fFF800000;
	or.pred  	%p51, %p50, %p49;
	@%p51 bra 	$L__BB0_69;
	mul.wide.s32 	%rd66, %r195, 4;
	add.s64 	%rd67, %rd2, %rd66;
	ld.global.nc.f32 	%f1488, [%rd67];
$L__BB0_69:
	st.shared.f32 	[%r11+5120], %f1488;
$L__BB0_70:
	@%p3 bra 	$L__BB0_72;
	mul.wide.s32 	%rd68, %r196, 4;
	add.s64 	%rd69, %rd2, %rd68;
	ld.global.nc.f32 	%f111, [%rd69];
	st.shared.f32 	[%r11+6144], %f111;
	bra.uni 	$L__BB0_75;
$L__BB0_72:
	setp.ge.s32 	%p52, %r8, %r75;
	add.s32 	%r130, %r198, 8;
	setp.ge.s32 	%p53, %r130, %r76;
	mov.f32 	%f1489, 0fFF800000;
	or.pred  	%p54, %p53, %p52;
	@%p54 bra 	$L__BB0_74;
	mul.wide.s32 	%rd70, %r196, 4;
	add.s64 	%rd71, %rd2, %rd70;
	ld.global.nc.f32 	%f1489, [%rd71];
$L__BB0_74:
	st.shared.f32 	[%r11+6144], %f1489;
$L__BB0_75:
	@%p3 bra 	$L__BB0_77;
	mul.wide.s32 	%rd72, %r197, 4;
	add.s64 	%rd73, %rd2, %rd72;
	ld.global.nc.f32 	%f113, [%rd73];
	st.shared.f32 	[%r11+7168], %f113;
	bra.uni 	$L__BB0_80;
$L__BB0_77:
	setp.ge.s32 	%p55, %r8, %r75;
	add.s32 	%r132, %r198, 12;
	setp.ge.s32 	%p56, %r132, %r76;
	mov.f32 	%f1490, 0fFF800000;
	or.pred  	%p57, %p56, %p55;
	@%p57 bra 	$L__BB0_79;
	mul.wide.s32 	%rd74, %r197, 4;
	add.s64 	%rd75, %rd2, %rd74;
	ld.global.nc.f32 	%f1490, [%rd75];
$L__BB0_79:
	st.shared.f32 	[%r11+7168], %f1490;
$L__BB0_80:
	bar.sync 	0;
	shl.b32 	%r133, %r2, 4;
	mov.u32 	%r134, _ZZ20Tropical_Gemm_kernelILi64ELi32ELi64ELi4ELi4EEvPfS0_S0_iiiE2As;
	add.s32 	%r135, %r134, %r133;
	ld.shared.f32 	%f115, [%r135];
	ld.shared.f32 	%f116, [%r135+4];
	ld.shared.f32 	%f117, [%r135+8];
	ld.shared.f32 	%f118, [%r135+12];
	shl.b32 	%r136, %r1, 4;
	mov.u32 	%r137, _ZZ20Tropical_Gemm_kernelILi64ELi32ELi64ELi4ELi4EEvPfS0_S0_iiiE2Bs;
	add.s32 	%r138, %r137, %r136;
	ld.shared.f32 	%f119, [%r138];
	ld.shared.f32 	%f120, [%r138+4];
	ld.shared.f32 	%f121, [%r138+8];
	ld.shared.f32 	%f122, [%r138+12];
	add.f32 	%f123, %f115, %f119;
	max.f32 	%f124, %f123, %f1458;
	add.f32 	%f125, %f115, %f120;
	max.f32 	%f126, %f125, %f1454;
	add.f32 	%f127, %f115, %f121;
	max.f32 	%f128, %f127, %f1450;
	add.f32 	%f129, %f115, %f122;
	max.f32 	%f130, %f129, %f1446;
	add.f32 	%f131, %f116, %f119;
	max.f32 	%f132, %f131, %f1457;
	add.f32 	%f133, %f116, %f120;
	max.f32 	%f134, %f133, %f1453;
	add.f32 	%f135, %f116, %f121;
	max.f32 	%f136, %f135, %f1449;
	add.f32 	%f137, %f116, %f122;
	max.f32 	%f138, %f137, %f1445;
	add.f32 	%f139, %f117, %f119;
	max.f32 	%f140, %f139, %f1456;
	add.f32 	%f141, %f117, %f120;
	max.f32 	%f142, %f141, %f1452;
	add.f32 	%f143, %f117, %f121;
	max.f32 	%f144, %f143, %f1448;
	add.f32 	%f145, %f117, %f122;
	max.f32 	%f146, %f145, %f1444;
	add.f32 	%f147, %f118, %f119;
	max.f32 	%f148, %f147, %f1455;
	add.f32 	%f149, %f118, %f120;
	max.f32 	%f150, %f149, %f1451;
	add.f32 	%f151, %f118, %f121;
	max.f32 	%f152, %f151, %f1447;
	add.f32 	%f153, %f118, %f122;
	max.f32 	%f154, %f153, %f1443;
	ld.shared.f32 	%f155, [%r135+256];
	ld.shared.f32 	%f156, [%r135+260];
	ld.shared.f32 	%f157, [%r135+264];
	ld.shared.f32 	%f158, [%r135+268];
	ld.shared.f32 	%f159, [%r138+256];
	ld.shared.f32 	%f160, [%r138+260];
	ld.shared.f32 	%f161, [%r138+264];
	ld.shared.f32 	%f162, [%r138+268];
	add.f32 	%f163, %f155, %f159;
	max.f32 	%f164, %f163, %f124;
	add.f32 	%f165, %f155, %f160;
	max.f32 	%f166, %f165, %f126;
	add.f32 	%f167, %f155, %f161;
	max.f32 	%f168, %f167, %f128;
	add.f32 	%f169, %f155, %f162;
	max.f32 	%f170, %f169, %f130;
	add.f32 	%f171, %f156, %f159;
	max.f32 	%f172, %f171, %f132;
	add.f32 	%f173, %f156, %f160;
	max.f32 	%f174, %f173, %f134;
	add.f32 	%f175, %f156, %f161;
	max.f32 	%f176, %f175, %f136;
	add.f32 	%f177, %f156, %f162;
	max.f32 	%f178, %f177, %f138;
	add.f32 	%f179, %f157, %f159;
	max.f32 	%f180, %f179, %f140;
	add.f32 	%f181, %f157, %f160;
	max.f32 	%f182, %f181, %f142;
	add.f32 	%f183, %f157, %f161;
	max.f32 	%f184, %f183, %f144;
	add.f32 	%f185, %f157, %f162;
	max.f32 	%f186, %f185, %f146;
	add.f32 	%f187, %f158, %f159;
	max.f32 	%f188, %f187, %f148;
	add.f32 	%f189, %f158, %f160;
	max.f32 	%f190, %f189, %f150;
	add.f32 	%f191, %f158, %f161;
	max.f32 	%f192, %f191, %f152;
	add.f32 	%f193, %f158, %f162;
	max.f32 	%f194, %f193, %f154;
	ld.shared.f32 	%f195, [%r135+512];
	ld.shared.f32 	%f196, [%r135+516];
	ld.shared.f32 	%f197, [%r135+520];
	ld.shared.f32 	%f198, [%r135+524];
	ld.shared.f32 	%f199, [%r138+512];
	ld.shared.f32 	%f200, [%r138+516];
	ld.shared.f32 	%f201, [%r138+520];
	ld.shared.f32 	%f202, [%r138+524];
	add.f32 	%f203, %f195, %f199;
	max.f32 	%f204, %f203, %f164;
	add.f32 	%f205, %f195, %f200;
	max.f32 	%f206, %f205, %f166;
	add.f32 	%f207, %f195, %f201;
	max.f32 	%f208, %f207, %f168;
	add.f32 	%f209, %f195, %f202;
	max.f32 	%f210, %f209, %f170;
	add.f32 	%f211, %f196, %f199;
	max.f32 	%f212, %f211, %f172;
	add.f32 	%f213, %f196, %f200;
	max.f32 	%f214, %f213, %f174;
	add.f32 	%f215, %f196, %f201;
	max.f32 	%f216, %f215, %f176;
	add.f32 	%f217, %f196, %f202;
	max.f32 	%f218, %f217, %f178;
	add.f32 	%f219, %f197, %f199;
	max.f32 	%f220, %f219, %f180;
	add.f32 	%f221, %f197, %f200;
	max.f32 	%f222, %f221, %f182;
	add.f32 	%f223, %f197, %f201;
	max.f32 	%f224, %f223, %f184;
	add.f32 	%f225, %f197, %f202;
	max.f32 	%f226, %f225, %f186;
	add.f32 	%f227, %f198, %f199;
	max.f32 	%f228, %f227, %f188;
	add.f32 	%f229, %f198, %f200;
	max.f32 	%f230, %f229, %f190;
	add.f32 	%f231, %f198, %f201;
	max.f32 	%f232, %f231, %f192;
	add.f32 	%f233, %f198, %f202;
	max.f32 	%f234, %f233, %f194;
	ld.shared.f32 	%f235, [%r135+768];
	ld.shared.f32 	%f236, [%r135+772];
	ld.shared.f32 	%f237, [%r135+776];
	ld.shared.f32 	%f238, [%r135+780];
	ld.shared.f32 	%f239, [%r138+768];
	ld.shared.f32 	%f240, [%r138+772];
	ld.shared.f32 	%f241, [%r138+776];
	ld.shared.f32 	%f242, [%r138+780];
	add.f32 	%f243, %f235, %f239;
	max.f32 	%f244, %f243, %f204;
	add.f32 	%f245, %f235, %f240;
	max.f32 	%f246, %f245, %f206;
	add.f32 	%f247, %f235, %f241;
	max.f32 	%f248, %f247, %f208;
	add.f32 	%f249, %f235, %f242;
	max.f32 	%f250, %f249, %f210;
	add.f32 	%f251, %f236, %f239;
	max.f32 	%f252, %f251, %f212;
	add.f32 	%f253, %f236, %f240;
	max.f32 	%f254, %f253, %f214;
	add.f32 	%f255, %f236, %f241;
	max.f32 	%f256, %f255, %f216;
	add.f32 	%f257, %f236, %f242;
	max.f32 	%f258, %f257, %f218;
	add.f32 	%f259, %f237, %f239;
	max.f32 	%f260, %f259, %f220;
	add.f32 	%f261, %f237, %f240;
	max.f32 	%f262, %f261, %f222;
	add.f32 	%f263, %f237, %f241;
	max.f32 	%f264, %f263, %f224;
	add.f32 	%f265, %f237, %f242;
	max.f32 	%f266, %f265, %f226;
	add.f32 	%f267, %f238, %f239;
	max.f32 	%f268, %f267, %f228;
	add.f32 	%f269, %f238, %f240;
	max.f32 	%f270, %f269, %f230;
	add.f32 	%f271, %f238, %f241;
	max.f32 	%f272, %f271, %f232;
	add.f32 	%f273, %f238, %f242;
	max.f32 	%f274, %f273, %f234;
	ld.shared.f32 	%f275, [%r135+1024];
	ld.shared.f32 	%f276, [%r135+1028];
	ld.shared.f32 	%f277, [%r135+1032];
	ld.shared.f32 	%f278, [%r135+1036];
	ld.shared.f32 	%f279, [%r138+1024];
	ld.shared.f32 	%f280, [%r138+1028];
	ld.shared.f32 	%f281, [%r138+1032];
	ld.shared.f32 	%f282, [%r138+1036];
	add.f32 	%f283, %f275, %f279;
	max.f32 	%f284, %f283, %f244;
	add.f32 	%f285, %f275, %f280;
	max.f32 	%f286, %f285, %f246;
	add.f32 	%f287, %f275, %f281;
	max.f32 	%f288, %f287, %f248;
	add.f32 	%f289, %f275, %f282;
	max.f32 	%f290, %f289, %f250;
	add.f32 	%f291, %f276, %f279;
	max.f32 	%f292, %f291, %f252;
	add.f32 	%f293, %f276, %f280;
	max.f32 	%f294, %f293, %f254;
	add.f32 	%f295, %f276, %f281;
	max.f32 	%f296, %f295, %f256;
	add.f32 	%f297, %f276, %f282;
	max.f32 	%f298, %f297, %f258;
	add.f32 	%f299, %f277, %f279;
	max.f32 	%f300, %f299, %f260;
	add.f32 	%f301, %f277, %f280;
	max.f32 	%f302, %f301, %f262;
	add.f32 	%f303, %f277, %f281;
	max.f32 	%f304, %f303, %f264;
	add.f32 	%f305, %f277, %f282;
	max.f32 	%f306, %f305, %f266;
	add.f32 	%f307, %f278, %f279;
	max.f32 	%f308, %f307, %f268;
	add.f32 	%f309, %f278, %f280;
	max.f32 	%f310, %f309, %f270;
	add.f32 	%f311, %f278, %f281;
	max.f32 	%f312, %f311, %f272;
	add.f32 	%f313, %f278, %f282;
	max.f32 	%f314, %f313, %f274;
	ld.shared.f32 	%f315, [%r135+1280];
	ld.shared.f32 	%f316, [%r135+1284];
	ld.shared.f32 	%f317, [%r135+1288];
	ld.shared.f32 	%f318, [%r135+1292];
	ld.shared.f32 	%f319, [%r138+1280];
	ld.shared.f32 	%f320, [%r138+1284];
	ld.shared.f32 	%f321, [%r138+1288];
	ld.shared.f32 	%f322, [%r138+1292];
	add.f32 	%f323, %f315, %f319;
	max.f32 	%f324, %f323, %f284;
	add.f32 	%f325, %f315, %f320;
	max.f32 	%f326, %f325, %f286;
	add.f32 	%f327, %f315, %f321;
	max.f32 	%f328, %f327, %f288;
	add.f32 	%f329, %f315, %f322;
	max.f32 	%f330, %f329, %f290;
	add.f32 	%f331, %f316, %f319;
	max.f32 	%f332, %f331, %f292;
	add.f32 	%f333, %f316, %f320;
	max.f32 	%f334, %f333, %f294;
	add.f32 	%f335, %f316, %f321;
	max.f32 	%f336, %f335, %f296;
	add.f32 	%f337, %f316, %f322;
	max.f32 	%f338, %f337, %f298;
	add.f32 	%f339, %f317, %f319;
	max.f32 	%f340, %f339, %f300;
	add.f32 	%f341, %f317, %f320;
	max.f32 	%f342, %f341, %f302;
	add.f32 	%f343, %f317, %f321;
	max.f32 	%f344, %f343, %f304;
	add.f32 	%f345, %f317, %f322;
	max.f32 	%f346, %f345, %f306;
	add.f32 	%f347, %f318, %f319;
	max.f32 	%f348, %f347, %f308;
	add.f32 	%f349, %f318, %f320;
	max.f32 	%f350, %f349, %f310;
	add.f32 	%f351, %f318, %f321;
	max.f32 	%f352, %f351, %f312;
	add.f32 	%f353, %f318, %f322;
	max.f32 	%f354, %f353, %f314;
	ld.shared.f32 	%f355, [%r135+1536];
	ld.shared.f32 	%f356, [%r135+1540];
	ld.shared.f32 	%f357, [%r135+1544];
	ld.shared.f32 	%f358, [%r135+1548];
	ld.shared.f32 	%f359, [%r138+1536];
	ld.shared.f32 	%f360, [%r138+1540];
	ld.shared.f32 	%f361, [%r138+1544];
	ld.shared.f32 	%f362, [%r138+1548];
	add.f32 	%f363, %f355, %f359;
	max.f32 	%f364, %f363, %f324;
	add.f32 	%f365, %f355, %f360;
	max.f32 	%f366, %f365, %f326;
	add.f32 	%f367, %f355, %f361;
	max.f32 	%f368, %f367, %f328;
	add.f32 	%f369, %f355, %f362;
	max.f32 	%f370, %f369, %f330;
	add.f32 	%f371, %f356, %f359;
	max.f32 	%f372, %f371, %f332;
	add.f32 	%f373, %f356, %f360;
	max.f32 	%f374, %f373, %f334;
	add.f32 	%f375, %f356, %f361;
	max.f32 	%f376, %f375, %f336;
	add.f32 	%f377, %f356, %f362;
	max.f32 	%f378, %f377, %f338;
	add.f32 	%f379, %f357, %f359;
	max.f32 	%f380, %f379, %f340;
	add.f32 	%f381, %f357, %f360;
	max.f32 	%f382, %f381, %f342;
	add.f32 	%f383, %f357, %f361;
	max.f32 	%f384, %f383, %f344;
	add.f32 	%f385, %f357, %f362;
	max.f32 	%f386, %f385, %f346;
	add.f32 	%f387, %f358, %f359;
	max.f32 	%f388, %f387, %f348;
	add.f32 	%f389, %f358, %f360;
	max.f32 	%f390, %f389, %f350;
	add.f32 	%f391, %f358, %f361;
	max.f32 	%f392, %f391, %f352;
	add.f32 	%f393, %f358, %f362;
	max.f32 	%f394, %f393, %f354;
	ld.shared.f32 	%f395, [%r135+1792];
	ld.shared.f32 	%f396, [%r135+1796];
	ld.shared.f32 	%f397, [%r135+1800];
	ld.shared.f32 	%f398, [%r135+1804];
	ld.shared.f32 	%f399, [%r138+1792];
	ld.shared.f32 	%f400, [%r138+1796];
	ld.shared.f32 	%f401, [%r138+1800];
	ld.shared.f32 	%f402, [%r138+1804];
	add.f32 	%f403, %f395, %f399;
	max.f32 	%f404, %f403, %f364;
	add.f32 	%f405, %f395, %f400;
	max.f32 	%f406, %f405, %f366;
	add.f32 	%f407, %f395, %f401;
	max.f32 	%f408, %f407, %f368;
	add.f32 	%f409, %f395, %f402;
	max.f32 	%f410, %f409, %f370;
	add.f32 	%f411, %f396, %f399;
	max.f32 	%f412, %f411, %f372;
	add.f32 	%f413, %f396, %f400;
	max.f32 	%f414, %f413, %f374;
	add.f32 	%f415, %f396, %f401;
	max.f32 	%f416, %f415, %f376;
	add.f32 	%f417, %f396, %f402;
	max.f32 	%f418, %f417, %f378;
	add.f32 	%f419, %f397, %f399;
	max.f32 	%f420, %f419, %f380;
	add.f32 	%f421, %f397, %f400;
	max.f32 	%f422, %f421, %f382;
	add.f32 	%f423, %f397, %f401;
	max.f32 	%f424, %f423, %f384;
	add.f32 	%f425, %f397, %f402;
	max.f32 	%f426, %f425, %f386;
	add.f32 	%f427, %f398, %f399;
	max.f32 	%f428, %f427, %f388;
	add.f32 	%f429, %f398, %f400;
	max.f32 	%f430, %f429, %f390;
	add.f32 	%f431, %f398, %f401;
	max.f32 	%f432, %f431, %f392;
	add.f32 	%f433, %f398, %f402;
	max.f32 	%f434, %f433, %f394;
	ld.shared.f32 	%f435, [%r135+2048];
	ld.shared.f32 	%f436, [%r135+2052];
	ld.shared.f32 	%f437, [%r135+2056];
	ld.shared.f32 	%f438, [%r135+2060];
	ld.shared.f32 	%f439, [%r138+2048];
	ld.shared.f32 	%f440, [%r138+2052];
	ld.shared.f32 	%f441, [%r138+2056];
	ld.shared.f32 	%f442, [%r138+2060];
	add.f32 	%f443, %f435, %f439;
	max.f32 	%f444, %f443, %f404;
	add.f32 	%f445, %f435, %f440;
	max.f32 	%f446, %f445, %f406;
	add.f32 	%f447, %f435, %f441;
	max.f32 	%f448, %f447, %f408;
	add.f32 	%f449, %f435, %f442;
	max.f32 	%f450, %f449, %f410;
	add.f32 	%f451, %f436, %f439;
	max.f32 	%f452, %f451, %f412;
	add.f32 	%f453, %f436, %f440;
	max.f32 	%f454, %f453, %f414;
	add.f32 	%f455, %f436, %f441;
	max.f32 	%f456, %f455, %f416;
	add.f32 	%f457, %f436, %f442;
	max.f32 	%f458, %f457, %f418;
	add.f32 	%f459, %f437, %f439;
	max.f32 	%f460, %f459, %f420;
	add.f32 	%f461, %f437, %f440;
	max.f32 	%f462, %f461, %f422;
	add.f32 	%f463, %f437, %f441;
	max.f32 	%f464, %f463, %f424;
	add.f32 	%f465, %f437, %f442;
	max.f32 	%f466, %f465, %f426;
	add.f32 	%f467, %f438, %f439;
	max.f32 	%f468, %f467, %f428;
	add.f32 	%f469, %f438, %f440;
	max.f32 	%f470, %f469, %f430;
	add.f32 	%f471, %f438, %f441;
	max.f32 	%f472, %f471, %f432;
	add.f32 	%f473, %f438, %f442;
	max.f32 	%f474, %f473, %f434;
	ld.shared.f32 	%f475, [%r135+2304];
	ld.shared.f32 	%f476, [%r135+2308];
	ld.shared.f32 	%f477, [%r135+2312];
	ld.shared.f32 	%f478, [%r135+2316];
	ld.shared.f32 	%f479, [%r138+2304];
	ld.shared.f32 	%f480, [%r138+2308];
	ld.shared.f32 	%f481, [%r138+2312];
	ld.shared.f32 	%f482, [%r138+2316];
	add.f32 	%f483, %f475, %f479;
	max.f32 	%f484, %f483, %f444;
	add.f32 	%f485, %f475, %f480;
	max.f32 	%f486, %f485, %f446;
	add.f32 	%f487, %f475, %f481;
	max.f32 	%f488, %f487, %f448;
	add.f32 	%f489, %f475, %f482;
	max.f32 	%f490, %f489, %f450;
	add.f32 	%f491, %f476, %f479;
	max.f32 	%f492, %f491, %f452;
	add.f32 	%f493, %f476, %f480;
	max.f32 	%f494, %f493, %f454;
	add.f32 	%f495, %f476, %f481;
	max.f32 	%f496, %f495, %f456;
	add.f32 	%f497, %f476, %f482;
	max.f32 	%f498, %f497, %f458;
	add.f32 	%f499, %f477, %f479;
	max.f32 	%f500, %f499, %f460;
	add.f32 	%f501, %f477, %f480;
	max.f32 	%f502, %f501, %f462;
	add.f32 	%f503, %f477, %f481;
	max.f32 	%f504, %f503, %f464;
	add.f32 	%f505, %f477, %f482;
	max.f32 	%f506, %f505, %f466;
	add.f32 	%f507, %f478, %f479;
	max.f32 	%f508, %f507, %f468;
	add.f32 	%f509, %f478, %f480;
	max.f32 	%f510, %f509, %f470;
	add.f32 	%f511, %f478, %f481;
	max.f32 	%f512, %f511, %f472;
	add.f32 	%f513, %f478, %f482;
	max.f32 	%f514, %f513, %f474;
	ld.shared.f32 	%f515, [%r135+2560];
	ld.shared.f32 	%f516, [%r135+2564];
	ld.shared.f32 	%f517, [%r135+2568];
	ld.shared.f32 	%f518, [%r135+2572];
	ld.shared.f32 	%f519, [%r138+2560];
	ld.shared.f32 	%f520, [%r138+2564];
	ld.shared.f32 	%f521, [%r138+2568];
	ld.shared.f32 	%f522, [%r138+2572];
	add.f32 	%f523, %f515, %f519;
	max.f32 	%f524, %f523, %f484;
	add.f32 	%f525, %f515, %f520;
	max.f32 	%f526, %f525, %f486;
	add.f32 	%f527, %f515, %f521;
	max.f32 	%f528, %f527, %f488;
	add.f32 	%f529, %f515, %f522;
	max.f32 	%f530, %f529, %f490;
	add.f32 	%f531, %f516, %f519;
	max.f32 	%f532, %f531, %f492;
	add.f32 	%f533, %f516, %f520;
	max.f32 	%f534, %f533, %f494;
	add.f32 	%f535, %f516, %f521;
	max.f32 	%f536, %f535, %f496;
	add.f32 	%f537, %f516, %f522;
	max.f32 	%f538, %f537, %f498;
	add.f32 	%f539, %f517, %f519;
	max.f32 	%f540, %f539, %f500;
	add.f32 	%f541, %f517, %f520;
	max.f32 	%f542, %f541, %f502;
	add.f32 	%f543, %f517, %f521;
	max.f32 	%f544, %f543, %f504;
	add.f32 	%f545, %f517, %f522;
	max.f32 	%f546, %f545, %f506;
	add.f32 	%f547, %f518, %f519;
	max.f32 	%f548, %f547, %f508;
	add.f32 	%f549, %f518, %f520;
	max.f32 	%f550, %f549, %f510;
	add.f32 	%f551, %f518, %f521;
	max.f32 	%f552, %f551, %f512;
	add.f32 	%f553, %f518, %f522;
	max.f32 	%f554, %f553, %f514;
	ld.shared.f32 	%f555, [%r135+2816];
	ld.shared.f32 	%f556, [%r135+2820];
	ld.shared.f32 	%f557, [%r135+2824];
	ld.shared.f32 	%f558, [%r135+2828];
	ld.shared.f32 	%f559, [%r138+2816];
	ld.shared.f32 	%f560, [%r138+2820];
	ld.shared.f32 	%f561, [%r138+2824];
	ld.shared.f32 	%f562, [%r138+2828];
	add.f32 	%f563, %f555, %f559;
	max.f32 	%f564, %f563, %f524;
	add.f32 	%f565, %f555, %f560;
	max.f32 	%f566, %f565, %f526;
	add.f32 	%f567, %f555, %f561;
	max.f32 	%f568, %f567, %f528;
	add.f32 	%f569, %f555, %f562;
	max.f32 	%f570, %f569, %f530;
	add.f32 	%f571, %f556, %f559;
	max.f32 	%f572, %f571, %f532;
	add.f32 	%f573, %f556, %f560;
	max.f32 	%f574, %f573, %f534;
	add.f32 	%f575, %f556, %f561;
	max.f32 	%f576, %f575, %f536;
	add.f32 	%f577, %f556, %f562;
	max.f32 	%f578, %f577, %f538;
	add.f32 	%f579, %f557, %f559;
	max.f32 	%f580, %f579, %f540;
	add.f32 	%f581, %f557, %f560;
	max.f32 	%f582, %f581, %f542;
	add.f32 	%f583, %f557, %f561;
	max.f32 	%f584, %f583, %f544;
	add.f32 	%f585, %f557, %f562;
	max.f32 	%f586, %f585, %f546;
	add.f32 	%f587, %f558, %f559;
	max.f32 	%f588, %f587, %f548;
	add.f32 	%f589, %f558, %f560;
	max.f32 	%f590, %f589, %f550;
	add.f32 	%f591, %f558, %f561;
	max.f32 	%f592, %f591, %f552;
	add.f32 	%f593, %f558, %f562;
	max.f32 	%f594, %f593, %f554;
	ld.shared.f32 	%f595, [%r135+3072];
	ld.shared.f32 	%f596, [%r135+3076];
	ld.shared.f32 	%f597, [%r135+3080];
	ld.shared.f32 	%f598, [%r135+3084];
	ld.shared.f32 	%f599, [%r138+3072];
	ld.shared.f32 	%f600, [%r138+3076];
	ld.shared.f32 	%f601, [%r138+3080];
	ld.shared.f32 	%f602, [%r138+3084];
	add.f32 	%f603, %f595, %f599;
	max.f32 	%f604, %f603, %f564;
	add.f32 	%f605, %f595, %f600;
	max.f32 	%f606, %f605, %f566;
	add.f32 	%f607, %f595, %f601;
	max.f32 	%f608, %f607, %f568;
	add.f32 	%f609, %f595, %f602;
	max.f32 	%f610, %f609, %f570;
	add.f32 	%f611, %f596, %f599;
	max.f32 	%f612, %f611, %f572;
	add.f32 	%f613, %f596, %f600;
	max.f32 	%f614, %f613, %f574;
	add.f32 	%f615, %f596, %f601;
	max.f32 	%f616, %f615, %f576;
	add.f32 	%f617, %f596, %f602;
	max.f32 	%f618, %f617, %f578;
	add.f32 	%f619, %f597, %f599;
	max.f32 	%f620, %f619, %f580;
	add.f32 	%f621, %f597, %f600;
	max.f32 	%f622, %f621, %f582;
	add.f32 	%f623, %f597, %f601;
	max.f32 	%f624, %f623, %f584;
	add.f32 	%f625, %f597, %f602;
	max.f32 	%f626, %f625, %f586;
	add.f32 	%f627, %f598, %f599;
	max.f32 	%f628, %f627, %f588;
	add.f32 	%f629, %f598, %f600;
	max.f32 	%f630, %f629, %f590;
	add.f32 	%f631, %f598, %f601;
	max.f32 	%f632, %f631, %f592;
	add.f32 	%f633, %f598, %f602;
	max.f32 	%f634, %f633, %f594;
	ld.shared.f32 	%f635, [%r135+3328];
	ld.shared.f32 	%f636, [%r135+3332];
	ld.shared.f32 	%f637, [%r135+3336];
	ld.shared.f32 	%f638, [%r135+3340];
	ld.shared.f32 	%f639, [%r138+3328];
	ld.shared.f32 	%f640, [%r138+3332];
	ld.shared.f32 	%f641, [%r138+3336];
	ld.shared.f32 	%f642, [%r138+3340];
	add.f32 	%f643, %f635, %f639;
	max.f32 	%f644, %f643, %f604;
	add.f32 	%f645, %f635, %f640;
	max.f32 	%f646, %f645, %f606;
	add.f32 	%f647, %f635, %f641;
	max.f32 	%f648, %f647, %f608;
	add.f32 	%f649, %f635, %f642;
	max.f32 	%f650, %f649, %f610;
	add.f32 	%f651, %f636, %f639;
	max.f32 	%f652, %f651, %f612;
	add.f32 	%f653, %f636, %f640;
	max.f32 	%f654, %f653, %f614;
	add.f32 	%f655, %f636, %f641;
	max.f32 	%f656, %f655, %f616;
	add.f32 	%f657, %f636, %f642;
	max.f32 	%f658, %f657, %f618;
	add.f32 	%f659, %f637, %f639;
	max.f32 	%f660, %f659, %f620;
	add.f32 	%f661, %f637, %f640;
	max.f32 	%f662, %f661, %f622;
	add.f32 	%f663, %f637, %f641;
	max.f32 	%f664, %f663, %f624;
	add.f32 	%f665, %f637, %f642;
	max.f32 	%f666, %f665, %f626;
	add.f32 	%f667, %f638, %f639;
	max.f32 	%f668, %f667, %f628;
	add.f32 	%f669, %f638, %f640;
	max.f32 	%f670, %f669, %f630;
	add.f32 	%f671, %f638, %f641;
	max.f32 	%f672, %f671, %f632;
	add.f32 	%f673, %f638, %f642;
	max.f32 	%f674, %f673, %f634;
	ld.shared.f32 	%f675, [%r135+3584];
	ld.shared.f32 	%f676, [%r135+3588];
	ld.shared.f32 	%f677, [%r135+3592];
	ld.shared.f32 	%f678, [%r135+3596];
	ld.shared.f32 	%f679, [%r138+3584];
	ld.shared.f32 	%f680, [%r138+3588];
	ld.shared.f32 	%f681, [%r138+3592];
	ld.shared.f32 	%f682, [%r138+3596];
	add.f32 	%f683, %f675, %f679;
	max.f32 	%f684, %f683, %f644;
	add.f32 	%f685, %f675, %f680;
	max.f32 	%f686, %f685, %f646;
	add.f32 	%f687, %f675, %f681;
	max.f32 	%f688, %f687, %f648;
	add.f32 	%f689, %f675, %f682;
	max.f32 	%f690, %f689, %f650;
	add.f32 	%f691, %f676, %f679;
	max.f32 	%f692, %f691, %f652;
	add.f32 	%f693, %f676, %f680;
	max.f32 	%f694, %f693, %f654;
	add.f32 	%f695, %f676, %f681;
	max.f32 	%f696, %f695, %f656;
	add.f32 	%f697, %f676, %f682;
	max.f32 	%f698, %f697, %f658;
	add.f32 	%f699, %f677, %f679;
	max.f32 	%f700, %f699, %f660;
	add.f32 	%f701, %f677, %f680;
	max.f32 	%f702, %f701, %f662;
	add.f32 	%f703, %f677, %f681;
	max.f32 	%f704, %f703, %f664;
	add.f32 	%f705, %f677, %f682;
	max.f32 	%f706, %f705, %f666;
	add.f32 	%f707, %f678, %f679;
	max.f32 	%f708, %f707, %f668;
	add.f32 	%f709, %f678, %f680;
	max.f32 	%f710, %f709, %f670;
	add.f32 	%f711, %f678, %f681;
	max.f32 	%f712, %f711, %f672;
	add.f32 	%f713, %f678, %f682;
	max.f32 	%f714, %f713, %f674;
	ld.shared.f32 	%f715, [%r135+3840];
	ld.shared.f32 	%f716, [%r135+3844];
	ld.shared.f32 	%f717, [%r135+3848];
	ld.shared.f32 	%f718, [%r135+3852];
	ld.shared.f32 	%f719, [%r138+3840];
	ld.shared.f32 	%f720, [%r138+3844];
	ld.shared.f32 	%f721, [%r138+3848];
	ld.shared.f32 	%f722, [%r138+3852];
	add.f32 	%f723, %f715, %f719;
	max.f32 	%f724, %f723, %f684;
	add.f32 	%f725, %f715, %f720;
	max.f32 	%f726, %f725, %f686;
	add.f32 	%f727, %f715, %f721;
	max.f32 	%f728, %f727, %f688;
	add.f32 	%f729, %f715, %f722;
	max.f32 	%f730, %f729, %f690;
	add.f32 	%f731, %f716, %f719;
	max.f32 	%f732, %f731, %f692;
	add.f32 	%f733, %f716, %f720;
	max.f32 	%f734, %f733, %f694;
	add.f32 	%f735, %f716, %f721;
	max.f32 	%f736, %f735, %f696;
	add.f32 	%f737, %f716, %f722;
	max.f32 	%f738, %f737, %f698;
	add.f32 	%f739, %f717, %f719;
	max.f32 	%f740, %f739, %f700;
	add.f32 	%f741, %f717, %f720;
	max.f32 	%f742, %f741, %f702;
	add.f32 	%f743, %f717, %f721;
	max.f32 	%f744, %f743, %f704;
	add.f32 	%f745, %f717, %f722;
	max.f32 	%f746, %f745, %f706;
	add.f32 	%f747, %f718, %f719;
	max.f32 	%f748, %f747, %f708;
	add.f32 	%f749, %f718, %f720;
	max.f32 	%f750, %f749, %f710;
	add.f32 	%f751, %f718, %f721;
	max.f32 	%f752, %f751, %f712;
	add.f32 	%f753, %f718, %f722;
	max.f32 	%f754, %f753, %f714;
	ld.shared.f32 	%f755, [%r135+4096];
	ld.shared.f32 	%f756, [%r135+4100];
	ld.shared.f32 	%f757, [%r135+4104];
	ld.shared.f32 	%f758, [%r135+4108];
	ld.shared.f32 	%f759, [%r138+4096];
	ld.shared.f32 	%f760, [%r138+4100];
	ld.shared.f32 	%f761, [%r138+4104];
	ld.shared.f32 	%f762, [%r138+4108];
	add.f32 	%f763, %f755, %f759;
	max.f32 	%f764, %f763, %f724;
	add.f32 	%f765, %f755, %f760;
	max.f32 	%f766, %f765, %f726;
	add.f32 	%f767, %f755, %f761;
	max.f32 	%f768, %f767, %f728;
	add.f32 	%f769, %f755, %f762;
	max.f32 	%f770, %f769, %f730;
	add.f32 	%f771, %f756, %f759;
	max.f32 	%f772, %f771, %f732;
	add.f32 	%f773, %f756, %f760;
	max.f32 	%f774, %f773, %f734;
	add.f32 	%f775, %f756, %f761;
	max.f32 	%f776, %f775, %f736;
	add.f32 	%f777, %f756, %f762;
	max.f32 	%f778, %f777, %f738;
	add.f32 	%f779, %f757, %f759;
	max.f32 	%f780, %f779, %f740;
	add.f32 	%f781, %f757, %f760;
	max.f32 	%f782, %f781, %f742;
	add.f32 	%f783, %f757, %f761;
	max.f32 	%f784, %f783, %f744;
	add.f32 	%f785, %f757, %f762;
	max.f32 	%f786, %f785, %f746;
	add.f32 	%f787, %f758, %f759;
	max.f32 	%f788, %f787, %f748;
	add.f32 	%f789, %f758, %f760;
	max.f32 	%f790, %f789, %f750;
	add.f32 	%f791, %f758, %f761;
	max.f32 	%f792, %f791, %f752;
	add.f32 	%f793, %f758, %f762;
	max.f32 	%f794, %f793, %f754;
	ld.shared.f32 	%f795, [%r135+4352];
	ld.shared.f32 	%f796, [%r135+4356];
	ld.shared.f32 	%f797, [%r135+4360];
	ld.shared.f32 	%f798, [%r135+4364];
	ld.shared.f32 	%f799, [%r138+4352];
	ld.shared.f32 	%f800, [%r138+4356];
	ld.shared.f32 	%f801, [%r138+4360];
	ld.shared.f32 	%f802, [%r138+4364];
	add.f32 	%f803, %f795, %f799;
	max.f32 	%f804, %f803, %f764;
	add.f32 	%f805, %f795, %f800;
	max.f32 	%f806, %f805, %f766;
	add.f32 	%f807, %f795, %f801;
	max.f32 	%f808, %f807, %f768;
	add.f32 	%f809, %f795, %f802;
	max.f32 	%f810, %f809, %f770;
	add.f32 	%f811, %f796, %f799;
	max.f32 	%f812, %f811, %f772;
	add.f32 	%f813, %f796, %f800;
	max.f32 	%f814, %f813, %f774;
	add.f32 	%f815, %f796, %f801;
	max.f32 	%f816, %f815, %f776;
	add.f32 	%f817, %f796, %f802;
	max.f32 	%f818, %f817, %f778;
	add.f32 	%f819, %f797, %f799;
	max.f32 	%f820, %f819, %f780;
	add.f32 	%f821, %f797, %f800;
	max.f32 	%f822, %f821, %f782;
	add.f32 	%f823, %f797, %f801;
	max.f32 	%f824, %f823, %f784;
	add.f32 	%f825, %f797, %f802;
	max.f32 	%f826, %f825, %f786;
	add.f32 	%f827, %f798, %f799;
	max.f32 	%f828, %f827, %f788;
	add.f32 	%f829, %f798, %f800;
	max.f32 	%f830, %f829, %f790;
	add.f32 	%f831, %f798, %f801;
	max.f32 	%f832, %f831, %f792;
	add.f32 	%f833, %f798, %f802;
	max.f32 	%f834, %f833, %f794;
	ld.shared.f32 	%f835, [%r135+4608];
	ld.shared.f32 	%f836, [%r135+4612];
	ld.shared.f32 	%f837, [%r135+4616];
	ld.shared.f32 	%f838, [%r135+4620];
	ld.shared.f32 	%f839, [%r138+4608];
	ld.shared.f32 	%f840, [%r138+4612];
	ld.shared.f32 	%f841, [%r138+4616];
	ld.shared.f32 	%f842, [%r138+4620];
	add.f32 	%f843, %f835, %f839;
	max.f32 	%f844, %f843, %f804;
	add.f32 	%f845, %f835, %f840;
	max.f32 	%f846, %f845, %f806;
	add.f32 	%f847, %f835, %f841;
	max.f32 	%f848, %f847, %f808;
	add.f32 	%f849, %f835, %f842;
	max.f32 	%f850, %f849, %f810;
	add.f32 	%f851, %f836, %f839;
	max.f32 	%f852, %f851, %f812;
	add.f32 	%f853, %f836, %f840;
	max.f32 	%f854, %f853, %f814;
	add.f32 	%f855, %f836, %f841;
	max.f32 	%f856, %f855, %f816;
	add.f32 	%f857, %f836, %f842;
	max.f32 	%f858, %f857, %f818;
	add.f32 	%f859, %f837, %f839;
	max.f32 	%f860, %f859, %f820;
	add.f32 	%f861, %f837, %f840;
	max.f32 	%f862, %f861, %f822;
	add.f32 	%f863, %f837, %f841;
	max.f32 	%f864, %f863, %f824;
	add.f32 	%f865, %f837, %f842;
	max.f32 	%f866, %f865, %f826;
	add.f32 	%f867, %f838, %f839;
	max.f32 	%f868, %f867, %f828;
	add.f32 	%f869, %f838, %f840;
	max.f32 	%f870, %f869, %f830;
	add.f32 	%f871, %f838, %f841;
	max.f32 	%f872, %f871, %f832;
	add.f32 	%f873, %f838, %f842;
	max.f32 	%f874, %f873, %f834;
	ld.shared.f32 	%f875, [%r135+4864];
	ld.shared.f32 	%f876, [%r135+4868];
	ld.shared.f32 	%f877, [%r135+4872];
	ld.shared.f32 	%f878, [%r135+4876];
	ld.shared.f32 	%f879, [%r138+4864];
	ld.shared.f32 	%f880, [%r138+4868];
	ld.shared.f32 	%f881, [%r138+4872];
	ld.shared.f32 	%f882, [%r138+4876];
	add.f32 	%f883, %f875, %f879;
	max.f32 	%f884, %f883, %f844;
	add.f32 	%f885, %f875, %f880;
	max.f32 	%f886, %f885, %f846;
	add.f32 	%f887, %f875, %f881;
	max.f32 	%f888, %f887, %f848;
	add.f32 	%f889, %f875, %f882;
	max.f32 	%f890, %f889, %f850;
	add.f32 	%f891, %f876, %f879;
	max.f32 	%f892, %f891, %f852;
	add.f32 	%f893, %f876, %f880;
	max.f32 	%f894, %f893, %f854;
	add.f32 	%f895, %f876, %f881;
	max.f32 	%f896, %f895, %f856;
	add.f32 	%f897, %f876, %f882;
	max.f32 	%f898, %f897, %f858;
	add.f32 	%f899, %f877, %f879;
	max.f32 	%f900, %f899, %f860;
	add.f32 	%f901, %f877, %f880;
	max.f32 	%f902, %f901, %f862;
	add.f32 	%f903, %f877, %f881;
	max.f32 	%f904, %f903, %f864;
	add.f32 	%f905, %f877, %f882;
	max.f32 	%f906, %f905, %f866;
	add.f32 	%f907, %f878, %f879;
	max.f32 	%f908, %f907, %f868;
	add.f32 	%f909, %f878, %f880;
	max.f32 	%f910, %f909, %f870;
	add.f32 	%f911, %f878, %f881;
	max.f32 	%f912, %f911, %f872;
	add.f32 	%f913, %f878, %f882;
	max.f32 	%f914, %f913, %f874;
	ld.shared.f32 	%f915, [%r135+5120];
	ld.shared.f32 	%f916, [%r135+5124];
	ld.shared.f32 	%f917, [%r135+5128];
	ld.shared.f32 	%f918, [%r135+5132];
	ld.shared.f32 	%f919, [%r138+5120];
	ld.shared.f32 	%f920, [%r138+5124];
	ld.shared.f32 	%f921, [%r138+5128];
	ld.shared.f32 	%f922, [%r138+5132];
	add.f32 	%f923, %f915, %f919;
	max.f32 	%f924, %f923, %f884;
	add.f32 	%f925, %f915, %f920;
	max.f32 	%f926, %f925, %f886;
	add.f32 	%f927, %f915, %f921;
	max.f32 	%f928, %f927, %f888;
	add.f32 	%f929, %f915, %f922;
	max.f32 	%f930, %f929, %f890;
	add.f32 	%f931, %f916, %f919;
	max.f32 	%f932, %f931, %f892;
	add.f32 	%f933, %f916, %f920;
	max.f32 	%f934, %f933, %f894;
	add.f32 	%f935, %f916, %f921;
	max.f32 	%f936, %f935, %f896;
	add.f32 	%f937, %f916, %f922;
	max.f32 	%f938, %f937, %f898;
	add.f32 	%f939, %f917, %f919;
	max.f32 	%f940, %f939, %f900;
	add.f32 	%f941, %f917, %f920;
	max.f32 	%f942, %f941, %f902;
	add.f32 	%f943, %f917, %f921;
	max.f32 	%f944, %f943, %f904;
	add.f32 	%f945, %f917, %f922;
	max.f32 	%f946, %f945, %f906;
	add.f32 	%f947, %f918, %f919;
	max.f32 	%f948, %f947, %f908;
	add.f32 	%f949, %f918, %f920;
	max.f32 	%f950, %f949, %f910;
	add.f32 	%f951, %f918, %f921;
	max.f32 	%f952, %f951, %f912;
	add.f32 	%f953, %f918, %f922;
	max.f32 	%f954, %f953, %f914;
	ld.shared.f32 	%f955, [%r135+5376];
	ld.shared.f32 	%f956, [%r135+5380];
	ld.shared.f32 	%f957, [%r135+5384];
	ld.shared.f32 	%f958, [%r135+5388];
	ld.shared.f32 	%f959, [%r138+5376];
	ld.shared.f32 	%f960, [%r138+5380];
	ld.shared.f32 	%f961, [%r138+5384];
	ld.shared.f32 	%f962, [%r138+5388];
	add.f32 	%f963, %f955, %f959;
	max.f32 	%f964, %f963, %f924;
	add.f32 	%f965, %f955, %f960;
	max.f32 	%f966, %f965, %f926;
	add.f32 	%f967, %f955, %f961;
	max.f32 	%f968, %f967, %f928;
	add.f32 	%f969, %f955, %f962;
	max.f32 	%f970, %f969, %f930;
	add.f32 	%f971, %f956, %f959;
	max.f32 	%f972, %f971, %f932;
	add.f32 	%f973, %f956, %f960;
	max.f32 	%f974, %f973, %f934;
	add.f32 	%f975, %f956, %f961;
	max.f32 	%f976, %f975, %f936;
	add.f32 	%f977, %f956, %f962;
	max.f32 	%f978, %f977, %f938;
	add.f32 	%f979, %f957, %f959;
	max.f32 	%f980, %f979, %f940;
	add.f32 	%f981, %f957, %f960;
	max.f32 	%f982, %f981, %f942;
	add.f32 	%f983, %f957, %f961;
	max.f32 	%f984, %f983, %f944;
	add.f32 	%f985, %f957, %f962;
	max.f32 	%f986, %f985, %f946;
	add.f32 	%f987, %f958, %f959;
	max.f32 	%f988, %f987, %f948;
	add.f32 	%f989, %f958, %f960;
	max.f32 	%f990, %f989, %f950;
	add.f32 	%f991, %f958, %f961;
	max.f32 	%f992, %f991, %f952;
	add.f32 	%f993, %f958, %f962;
	max.f32 	%f994, %f993, %f954;
	ld.shared.f32 	%f995, [%r135+5632];
	ld.shared.f32 	%f996, [%r135+5636];
	ld.shared.f32 	%f997, [%r135+5640];
	ld.shared.f32 	%f998, [%r135+5644];
	ld.shared.f32 	%f999, [%r138+5632];
	ld.shared.f32 	%f1000, [%r138+5636];
	ld.shared.f32 	%f1001, [%r138+5640];
	ld.shared.f32 	%f1002, [%r138+5644];
	add.f32 	%f1003, %f995, %f999;
	max.f32 	%f1004, %f1003, %f964;
	add.f32 	%f1005, %f995, %f1000;
	max.f32 	%f1006, %f1005, %f966;
	add.f32 	%f1007, %f995, %f1001;
	max.f32 	%f1008, %f1007, %f968;
	add.f32 	%f1009, %f995, %f1002;
	max.f32 	%f1010, %f1009, %f970;
	add.f32 	%f1011, %f996, %f999;
	max.f32 	%f1012, %f1011, %f972;
	add.f32 	%f1013, %f996, %f1000;
	max.f32 	%f1014, %f1013, %f974;
	add.f32 	%f1015, %f996, %f1001;
	max.f32 	%f1016, %f1015, %f976;
	add.f32 	%f1017, %f996, %f1002;
	max.f32 	%f1018, %f1017, %f978;
	add.f32 	%f1019, %f997, %f999;
	max.f32 	%f1020, %f1019, %f980;
	add.f32 	%f1021, %f997, %f1000;
	max.f32 	%f1022, %f1021, %f982;
	add.f32 	%f1023, %f997, %f1001;
	max.f32 	%f1024, %f1023, %f984;
	add.f32 	%f1025, %f997, %f1002;
	max.f32 	%f1026, %f1025, %f986;
	add.f32 	%f1027, %f998, %f999;
	max.f32 	%f1028, %f1027, %f988;
	add.f32 	%f1029, %f998, %f1000;
	max.f32 	%f1030, %f1029, %f990;
	add.f32 	%f1031, %f998, %f1001;
	max.f32 	%f1032, %f1031, %f992;
	add.f32 	%f1033, %f998, %f1002;
	max.f32 	%f1034, %f1033, %f994;
	ld.shared.f32 	%f1035, [%r135+5888];
	ld.shared.f32 	%f1036, [%r135+5892];
	ld.shared.f32 	%f1037, [%r135+5896];
	ld.shared.f32 	%f1038, [%r135+5900];
	ld.shared.f32 	%f1039, [%r138+5888];
	ld.shared.f32 	%f1040, [%r138+5892];
	ld.shared.f32 	%f1041, [%r138+5896];
	ld.shared.f32 	%f1042, [%r138+5900];
	add.f32 	%f1043, %f1035, %f1039;
	max.f32 	%f1044, %f1043, %f1004;
	add.f32 	%f1045, %f1035, %f1040;
	max.f32 	%f1046, %f1045, %f1006;
	add.f32 	%f1047, %f1035, %f1041;
	max.f32 	%f1048, %f1047, %f1008;
	add.f32 	%f1049, %f1035, %f1042;
	max.f32 	%f1050, %f1049, %f1010;
	add.f32 	%f1051, %f1036, %f1039;
	max.f32 	%f1052, %f1051, %f1012;
	add.f32 	%f1053, %f1036, %f1040;
	max.f32 	%f1054, %f1053, %f1014;
	add.f32 	%f1055, %f1036, %f1041;
	max.f32 	%f1056, %f1055, %f1016;
	add.f32 	%f1057, %f1036, %f1042;
	max.f32 	%f1058, %f1057, %f1018;
	add.f32 	%f1059, %f1037, %f1039;
	max.f32 	%f1060, %f1059, %f1020;
	add.f32 	%f1061, %f1037, %f1040;
	max.f32 	%f1062, %f1061, %f1022;
	add.f32 	%f1063, %f1037, %f1041;
	max.f32 	%f1064, %f1063, %f1024;
	add.f32 	%f1065, %f1037, %f1042;
	max.f32 	%f1066, %f1065, %f1026;
	add.f32 	%f1067, %f1038, %f1039;
	max.f32 	%f1068, %f1067, %f1028;
	add.f32 	%f1069, %f1038, %f1040;
	max.f32 	%f1070, %f1069, %f1030;
	add.f32 	%f1071, %f1038, %f1041;
	max.f32 	%f1072, %f1071, %f1032;
	add.f32 	%f1073, %f1038, %f1042;
	max.f32 	%f1074, %f1073, %f1034;
	ld.shared.f32 	%f1075, [%r135+6144];
	ld.shared.f32 	%f1076, [%r135+6148];
	ld.shared.f32 	%f1077, [%r135+6152];
	ld.shared.f32 	%f1078, [%r135+6156];
	ld.shared.f32 	%f1079, [%r138+6144];
	ld.shared.f32 	%f1080, [%r138+6148];
	ld.shared.f32 	%f1081, [%r138+6152];
	ld.shared.f32 	%f1082, [%r138+6156];
	add.f32 	%f1083, %f1075, %f1079;
	max.f32 	%f1084, %f1083, %f1044;
	add.f32 	%f1085, %f1075, %f1080;
	max.f32 	%f1086, %f1085, %f1046;
	add.f32 	%f1087, %f1075, %f1081;
	max.f32 	%f1088, %f1087, %f1048;
	add.f32 	%f1089, %f1075, %f1082;
	max.f32 	%f1090, %f1089, %f1050;
	add.f32 	%f1091, %f1076, %f1079;
	max.f32 	%f1092, %f1091, %f1052;
	add.f32 	%f1093, %f1076, %f1080;
	max.f32 	%f1094, %f1093, %f1054;
	add.f32 	%f1095, %f1076, %f1081;
	max.f32 	%f1096, %f1095, %f1056;
	add.f32 	%f1097, %f1076, %f1082;
	max.f32 	%f1098, %f1097, %f1058;
	add.f32 	%f1099, %f1077, %f1079;
	max.f32 	%f1100, %f1099, %f1060;
	add.f32 	%f1101, %f1077, %f1080;
	max.f32 	%f1102, %f1101, %f1062;
	add.f32 	%f1103, %f1077, %f1081;
	max.f32 	%f1104, %f1103, %f1064;
	add.f32 	%f1105, %f1077, %f1082;
	max.f32 	%f1106, %f1105, %f1066;
	add.f32 	%f1107, %f1078, %f1079;
	max.f32 	%f1108, %f1107, %f1068;
	add.f32 	%f1109, %f1078, %f1080;
	max.f32 	%f1110, %f1109, %f1070;
	add.f32 	%f1111, %f1078, %f1081;
	max.f32 	%f1112, %f1111, %f1072;
	add.f32 	%f1113, %f1078, %f1082;
	max.f32 	%f1114, %f1113, %f1074;
	ld.shared.f32 	%f1115, [%r135+6400];
	ld.shared.f32 	%f1116, [%r135+6404];
	ld.shared.f32 	%f1117, [%r135+6408];
	ld.shared.f32 	%f1118, [%r135+6412];
	ld.shared.f32 	%f1119, [%r138+6400];
	ld.shared.f32 	%f1120, [%r138+6404];
	ld.shared.f32 	%f1121, [%r138+6408];
	ld.shared.f32 	%f1122, [%r138+6412];
	add.f32 	%f1123, %f1115, %f1119;
	max.f32 	%f1124, %f1123, %f1084;
	add.f32 	%f1125, %f1115, %f1120;
	max.f32 	%f1126, %f1125, %f1086;
	add.f32 	%f1127, %f1115, %f1121;
	max.f32 	%f1128, %f1127, %f1088;
	add.f32 	%f1129, %f1115, %f1122;
	max.f32 	%f1130, %f1129, %f1090;
	add.f32 	%f1131, %f1116, %f1119;
	max.f32 	%f1132, %f1131, %f1092;
	add.f32 	%f1133, %f1116, %f1120;
	max.f32 	%f1134, %f1133, %f1094;
	add.f32 	%f1135, %f1116, %f1121;
	max.f32 	%f1136, %f1135, %f1096;
	add.f32 	%f1137, %f1116, %f1122;
	max.f32 	%f1138, %f1137, %f1098;
	add.f32 	%f1139, %f1117, %f1119;
	max.f32 	%f1140, %f1139, %f1100;
	add.f32 	%f1141, %f1117, %f1120;
	max.f32 	%f1142, %f1141, %f1102;
	add.f32 	%f1143, %f1117, %f1121;
	max.f32 	%f1144, %f1143, %f1104;
	add.f32 	%f1145, %f1117, %f1122;
	max.f32 	%f1146, %f1145, %f1106;
	add.f32 	%f1147, %f1118, %f1119;
	max.f32 	%f1148, %f1147, %f1108;
	add.f32 	%f1149, %f1118, %f1120;
	max.f32 	%f1150, %f1149, %f1110;
	add.f32 	%f1151, %f1118, %f1121;
	max.f32 	%f1152, %f1151, %f1112;
	add.f32 	%f1153, %f1118, %f1122;
	max.f32 	%f1154, %f1153, %f1114;
	ld.shared.f32 	%f1155, [%r135+6656];
	ld.shared.f32 	%f1156, [%r135+6660];
	ld.shared.f32 	%f1157, [%r135+6664];
	ld.shared.f32 	%f1158, [%r135+6668];
	ld.shared.f32 	%f1159, [%r138+6656];
	ld.shared.f32 	%f1160, [%r138+6660];
	ld.shared.f32 	%f1161, [%r138+6664];
	ld.shared.f32 	%f1162, [%r138+6668];
	add.f32 	%f1163, %f1155, %f1159;
	max.f32 	%f1164, %f1163, %f1124;
	add.f32 	%f1165, %f1155, %f1160;
	max.f32 	%f1166, %f1165, %f1126;
	add.f32 	%f1167, %f1155, %f1161;
	max.f32 	%f1168, %f1167, %f1128;
	add.f32 	%f1169, %f1155, %f1162;
	max.f32 	%f1170, %f1169, %f1130;
	add.f32 	%f1171, %f1156, %f1159;
	max.f32 	%f1172, %f1171, %f1132;
	add.f32 	%f1173, %f1156, %f1160;
	max.f32 	%f1174, %f1173, %f1134;
	add.f32 	%f1175, %f1156, %f1161;
	max.f32 	%f1176, %f1175, %f1136;
	add.f32 	%f1177, %f1156, %f1162;
	max.f32 	%f1178, %f1177, %f1138;
	add.f32 	%f1179, %f1157, %f1159;
	max.f32 	%f1180, %f1179, %f1140;
	add.f32 	%f1181, %f1157, %f1160;
	max.f32 	%f1182, %f1181, %f1142;
	add.f32 	%f1183, %f1157, %f1161;
	max.f32 	%f1184, %f1183, %f1144;
	add.f32 	%f1185, %f1157, %f1162;
	max.f32 	%f1186, %f1185, %f1146;
	add.f32 	%f1187, %f1158, %f1159;
	max.f32 	%f1188, %f1187, %f1148;
	add.f32 	%f1189, %f1158, %f1160;
	max.f32 	%f1190, %f1189, %f1150;
	add.f32 	%f1191, %f1158, %f1161;
	max.f32 	%f1192, %f1191, %f1152;
	add.f32 	%f1193, %f1158, %f1162;
	max.f32 	%f1194, %f1193, %f1154;
	ld.shared.f32 	%f1195, [%r135+6912];
	ld.shared.f32 	%f1196, [%r135+6916];
	ld.shared.f32 	%f1197, [%r135+6920];
	ld.shared.f32 	%f1198, [%r135+6924];
	ld.shared.f32 	%f1199, [%r138+6912];
	ld.shared.f32 	%f1200, [%r138+6916];
	ld.shared.f32 	%f1201, [%r138+6920];
	ld.shared.f32 	%f1202, [%r138+6924];
	add.f32 	%f1203, %f1195, %f1199;
	max.f32 	%f1204, %f1203, %f1164;
	add.f32 	%f1205, %f1195, %f1200;
	max.f32 	%f1206, %f1205, %f1166;
	add.f32 	%f1207, %f1195, %f1201;
	max.f32 	%f1208, %f1207, %f1168;
	add.f32 	%f1209, %f1195, %f1202;
	max.f32 	%f1210, %f1209, %f1170;
	add.f32 	%f1211, %f1196, %f1199;
	max.f32 	%f1212, %f1211, %f1172;
	add.f32 	%f1213, %f1196, %f1200;
	max.f32 	%f1214, %f1213, %f1174;
	add.f32 	%f1215, %f1196, %f1201;
	max.f32 	%f1216, %f1215, %f1176;
	add.f32 	%f1217, %f1196, %f1202;
	max.f32 	%f1218, %f1217, %f1178;
	add.f32 	%f1219, %f1197, %f1199;
	max.f32 	%f1220, %f1219, %f1180;
	add.f32 	%f1221, %f1197, %f1200;
	max.f32 	%f1222, %f1221, %f1182;
	add.f32 	%f1223, %f1197, %f1201;
	max.f32 	%f1224, %f1223, %f1184;
	add.f32 	%f1225, %f1197, %f1202;
	max.f32 	%f1226, %f1225, %f1186;
	add.f32 	%f1227, %f1198, %f1199;
	max.f32 	%f1228, %f1227, %f1188;
	add.f32 	%f1229, %f1198, %f1200;
	max.f32 	%f1230, %f1229, %f1190;
	add.f32 	%f1231, %f1198, %f1201;
	max.f32 	%f1232, %f1231, %f1192;
	add.f32 	%f1233, %f1198, %f1202;
	max.f32 	%f1234, %f1233, %f1194;
	ld.shared.f32 	%f1235, [%r135+7168];
	ld.shared.f32 	%f1236, [%r135+7172];
	ld.shared.f32 	%f1237, [%r135+7176];
	ld.shared.f32 	%f1238, [%r135+7180];
	ld.shared.f32 	%f1239, [%r138+7168];
	ld.shared.f32 	%f1240, [%r138+7172];
	ld.shared.f32 	%f1241, [%r138+7176];
	ld.shared.f32 	%f1242, [%r138+7180];
	add.f32 	%f1243, %f1235, %f1239;
	max.f32 	%f1244, %f1243, %f1204;
	add.f32 	%f1245, %f1235, %f1240;
	max.f32 	%f1246, %f1245, %f1206;
	add.f32 	%f1247, %f1235, %f1241;
	max.f32 	%f1248, %f1247, %f1208;
	add.f32 	%f1249, %f1235, %f1242;
	max.f32 	%f1250, %f1249, %f1210;
	add.f32 	%f1251, %f1236, %f1239;
	max.f32 	%f1252, %f1251, %f1212;
	add.f32 	%f1253, %f1236, %f1240;
	max.f32 	%f1254, %f1253, %f1214;
	add.f32 	%f1255, %f1236, %f1241;
	max.f32 	%f1256, %f1255, %f1216;
	add.f32 	%f1257, %f1236, %f1242;
	max.f32 	%f1258, %f1257, %f1218;
	add.f32 	%f1259, %f1237, %f1239;
	max.f32 	%f1260, %f1259, %f1220;
	add.f32 	%f1261, %f1237, %f1240;
	max.f32 	%f1262, %f1261, %f1222;
	add.f32 	%f1263, %f1237, %f1241;
	max.f32 	%f1264, %f1263, %f1224;
	add.f32 	%f1265, %f1237, %f1242;
	max.f32 	%f1266, %f1265, %f1226;
	add.f32 	%f1267, %f1238, %f1239;
	max.f32 	%f1268, %f1267, %f1228;
	add.f32 	%f1269, %f1238, %f1240;
	max.f32 	%f1270, %f1269, %f1230;
	add.f32 	%f1271, %f1238, %f1241;
	max.f32 	%f1272, %f1271, %f1232;
	add.f32 	%f1273, %f1238, %f1242;
	max.f32 	%f1274, %f1273, %f1234;
	ld.shared.f32 	%f1275, [%r135+7424];
	ld.shared.f32 	%f1276, [%r135+7428];
	ld.shared.f32 	%f1277, [%r135+7432];
	ld.shared.f32 	%f1278, [%r135+7436];
	ld.shared.f32 	%f1279, [%r138+7424];
	ld.shared.f32 	%f1280, [%r138+7428];
	ld.shared.f32 	%f1281, [%r138+7432];
	ld.shared.f32 	%f1282, [%r138+7436];
	add.f32 	%f1283, %f1275, %f1279;
	max.f32 	%f1284, %f1283, %f1244;
	add.f32 	%f1285, %f1275, %f1280;
	max.f32 	%f1286, %f1285, %f1246;
	add.f32 	%f1287, %f1275, %f1281;
	max.f32 	%f1288, %f1287, %f1248;
	add.f32 	%f1289, %f1275, %f1282;
	max.f32 	%f1290, %f1289, %f1250;
	add.f32 	%f1291, %f1276, %f1279;
	max.f32 	%f1292, %f1291, %f1252;
	add.f32 	%f1293, %f1276, %f1280;
	max.f32 	%f1294, %f1293, %f1254;
	add.f32 	%f1295, %f1276, %f1281;
	max.f32 	%f1296, %f1295, %f1256;
	add.f32 	%f1297, %f1276, %f1282;
	max.f32 	%f1298, %f1297, %f1258;
	add.f32 	%f1299, %f1277, %f1279;
	max.f32 	%f1300, %f1299, %f1260;
	add.f32 	%f1301, %f1277, %f1280;
	max.f32 	%f1302, %f1301, %f1262;
	add.f32 	%f1303, %f1277, %f1281;
	max.f32 	%f1304, %f1303, %f1264;
	add.f32 	%f1305, %f1277, %f1282;
	max.f32 	%f1306, %f1305, %f1266;
	add.f32 	%f1307, %f1278, %f1279;
	max.f32 	%f1308, %f1307, %f1268;
	add.f32 	%f1309, %f1278, %f1280;
	max.f32 	%f1310, %f1309, %f1270;
	add.f32 	%f1311, %f1278, %f1281;
	max.f32 	%f1312, %f1311, %f1272;
	add.f32 	%f1313, %f1278, %f1282;
	max.f32 	%f1314, %f1313, %f1274;
	ld.shared.f32 	%f1315, [%r135+7680];
	ld.shared.f32 	%f1316, [%r135+7684];
	ld.shared.f32 	%f1317, [%r135+7688];
	ld.shared.f32 	%f1318, [%r135+7692];
	ld.shared.f32 	%f1319, [%r138+7680];
	ld.shared.f32 	%f1320, [%r138+7684];
	ld.shared.f32 	%f1321, [%r138+7688];
	ld.shared.f32 	%f1322, [%r138+7692];
	add.f32 	%f1323, %f1315, %f1319;
	max.f32 	%f1324, %f1323, %f1284;
	add.f32 	%f1325, %f1315, %f1320;
	max.f32 	%f1326, %f1325, %f1286;
	add.f32 	%f1327, %f1315, %f1321;
	max.f32 	%f1328, %f1327, %f1288;
	add.f32 	%f1329, %f1315, %f1322;
	max.f32 	%f1330, %f1329, %f1290;
	add.f32 	%f1331, %f1316, %f1319;
	max.f32 	%f1332, %f1331, %f1292;
	add.f32 	%f1333, %f1316, %f1320;
	max.f32 	%f1334, %f1333, %f1294;
	add.f32 	%f1335, %f1316, %f1321;
	max.f32 	%f1336, %f1335, %f1296;
	add.f32 	%f1337, %f1316, %f1322;
	max.f32 	%f1338, %f1337, %f1298;
	add.f32 	%f1339, %f1317, %f1319;
	max.f32 	%f1340, %f1339, %f1300;
	add.f32 	%f1341, %f1317, %f1320;
	max.f32 	%f1342, %f1341, %f1302;
	add.f32 	%f1343, %f1317, %f1321;
	max.f32 	%f1344, %f1343, %f1304;
	add.f32 	%f1345, %f1317, %f1322;
	max.f32 	%f1346, %f1345, %f1306;
	add.f32 	%f1347, %f1318, %f1319;
	max.f32 	%f1348, %f1347, %f1308;
	add.f32 	%f1349, %f1318, %f1320;
	max.f32 	%f1350, %f1349, %f1310;
	add.f32 	%f1351, %f1318, %f1321;
	max.f32 	%f1352, %f1351, %f1312;
	add.f32 	%f1353, %f1318, %f1322;
	max.f32 	%f1354, %f1353, %f1314;
	ld.shared.f32 	%f1355, [%r135+7936];
	ld.shared.f32 	%f1356, [%r135+7940];
	ld.shared.f32 	%f1357, [%r135+7944];
	ld.shared.f32 	%f1358, [%r135+7948];
	ld.shared.f32 	%f1359, [%r138+7936];
	ld.shared.f32 	%f1360, [%r138+7940];
	ld.shared.f32 	%f1361, [%r138+7944];
	ld.shared.f32 	%f1362, [%r138+7948];
	add.f32 	%f1363, %f1355, %f1359;
	max.f32 	%f1458, %f1363, %f1324;
	add.f32 	%f1364, %f1355, %f1360;
	max.f32 	%f1454, %f1364, %f1326;
	add.f32 	%f1365, %f1355, %f1361;
	max.f32 	%f1450, %f1365, %f1328;
	add.f32 	%f1366, %f1355, %f1362;
	max.f32 	%f1446, %f1366, %f1330;
	add.f32 	%f1367, %f1356, %f1359;
	max.f32 	%f1457, %f1367, %f1332;
	add.f32 	%f1368, %f1356, %f1360;
	max.f32 	%f1453, %f1368, %f1334;
	add.f32 	%f1369, %f1356, %f1361;
	max.f32 	%f1449, %f1369, %f1336;
	add.f32 	%f1370, %f1356, %f1362;
	max.f32 	%f1445, %f1370, %f1338;
	add.f32 	%f1371, %f1357, %f1359;
	max.f32 	%f1456, %f1371, %f1340;
	add.f32 	%f1372, %f1357, %f1360;
	max.f32 	%f1452, %f1372, %f1342;
	add.f32 	%f1373, %f1357, %f1361;
	max.f32 	%f1448, %f1373, %f1344;
	add.f32 	%f1374, %f1357, %f1362;
	max.f32 	%f1444, %f1374, %f1346;
	add.f32 	%f1375, %f1358, %f1359;
	max.f32 	%f1455, %f1375, %f1348;
	add.f32 	%f1376, %f1358, %f1360;
	max.f32 	%f1451, %f1376, %f1350;
	add.f32 	%f1377, %f1358, %f1361;
	max.f32 	%f1447, %f1377, %f1352;
	add.f32 	%f1378, %f1358, %f1362;
	max.f32 	%f1443, %f1378, %f1354;
	bar.sync 	0;
	shl.b32 	%r139, %r75, 5;
	add.s32 	%r199, %r199, %r139;
	add.s32 	%r198, %r198, 32;
	add.s32 	%r197, %r197, %r139;
	add.s32 	%r196, %r196, %r139;
	add.s32 	%r195, %r195, %r139;
	add.s32 	%r194, %r194, %r139;
	add.s32 	%r193, %r193, %r139;
	add.s32 	%r192, %r192, %r139;
	shl.b32 	%r140, %r74, 5;
	add.s32 	%r191, %r191, %r140;
	add.s32 	%r190, %r190, %r140;
	add.s32 	%r189, %r189, %r140;
	add.s32 	%r188, %r188, %r140;
	add.s32 	%r187, %r187, %r140;
	add.s32 	%r186, %r186, %r140;
	add.s32 	%r185, %r185, %r140;
	add.s32 	%r184, %r184, %r139;
	add.s32 	%r183, %r183, %r140;
	add.s32 	%r67, %r182, 32;
	add.s32 	%r141, %r182, 16;
	setp.lt.s32 	%p58, %r141, %r76;
	mov.u32 	%r182, %r67;
	@%p58 bra 	$L__BB0_2;
$L__BB0_81:
	mov.u32 	%r142, %ctaid.y;
	shl.b32 	%r144, %r142, 6;
	shl.b32 	%r145, %r1, 2;
	add.s32 	%r48, %r144, %r145;
	mov.u32 	%r146, %ctaid.x;
	shl.b32 	%r147, %r146, 6;
	shl.b32 	%r148, %r2, 2;
	add.s32 	%r49, %r147, %r148;
	mov.u32 	%r149, %nctaid.x;
	add.s32 	%r150, %r149, -1;
	setp.eq.s32 	%p59, %r146, %r150;
	mov.u32 	%r151, %nctaid.y;
	add.s32 	%r153, %r151, -1;
	setp.eq.s32 	%p60, %r142, %r153;
	or.pred  	%p2, %p59, %p60;
	@%p2 bra 	$L__BB0_82;
	bra.uni 	$L__BB0_84;
$L__BB0_82:
	setp.ge.s32 	%p61, %r49, %r74;
	setp.ge.s32 	%p62, %r48, %r75;
	or.pred  	%p63, %p61, %p62;
	@%p63 bra 	$L__BB0_85;
	mad.lo.s32 	%r156, %r48, %r74, %r49;
	mul.wide.s32 	%rd78, %r156, 4;
	add.s64 	%rd79, %rd3, %rd78;
	ld.global.f32 	%f1381, [%rd79];
	max.f32 	%f1382, %f1458, %f1381;
	st.global.f32 	[%rd79], %f1382;
	bra.uni 	$L__BB0_85;
$L__BB0_84:
	mad.lo.s32 	%r154, %r48, %r74, %r49;
	mul.wide.s32 	%rd76, %r154, 4;
	add.s64 	%rd77, %rd3, %rd76;
	ld.global.f32 	%f1379, [%rd77];
	max.f32 	%f1380, %f1458, %f1379;
	st.global.f32 	[%rd77], %f1380;
$L__BB0_85:
	add.s32 	%r68, %r48, 1;
	@%p2 bra 	$L__BB0_87;
	mad.lo.s32 	%r157, %r68, %r74, %r49;
	mul.wide.s32 	%rd80, %r157, 4;
	add.s64 	%rd81, %rd3, %rd80;
	ld.global.f32 	%f1383, [%rd81];
	max.f32 	%f1384, %f1454, %f1383;
	st.global.f32 	[%rd81], %f1384;
	bra.uni 	$L__BB0_89;
$L__BB0_87:
	setp.ge.s32 	%p64, %r49, %r74;
	setp.ge.s32 	%p65, %r68, %r75;
	or.pred  	%p66, %p64, %p65;
	@%p66 bra 	$L__BB0_89;
	mad.lo.s32 	%r159, %r68, %r74, %r49;
	mul.wide.s32 	%rd82, %r159, 4;
	add.s64 	%rd83, %rd3, %rd82;
	ld.global.f32 	%f1385, [%rd83];
	max.f32 	%f1386, %f1454, %f1385;
	st.global.f32 	[%rd83], %f1386;
$L__BB0_89:
	add.s32 	%r69, %r48, 2;
	@%p2 bra 	$L__BB0_91;
	mad.lo.s32 	%r160, %r69, %r74, %r49;
	mul.wide.s32 	%rd84, %r160, 4;
	add.s64 	%rd85, %rd3, %rd84;
	ld.global.f32 	%f1387, [%rd85];
	max.f32 	%f1388, %f1450, %f1387;
	st.global.f32 	[%rd85], %f1388;
	bra.uni 	$L__BB0_93;
$L__BB0_91:
	setp.ge.s32 	%p67, %r49, %r74;
	setp.ge.s32 	%p68, %r69, %r75;
	or.pred  	%p69, %p67, %p68;
	@%p69 bra 	$L__BB0_93;
	mad.lo.s32 	%r162, %r69, %r74, %r49;
	mul.wide.s32 	%rd86, %r162, 4;
	add.s64 	%rd87, %rd3, %rd86;
	ld.global.f32 	%f1389, [%rd87];
	max.f32 	%f1390, %f1450, %f1389;
	st.global.f32 	[%rd87], %f1390;
$L__BB0_93:
	add.s32 	%r70, %r48, 3;
	@%p2 bra 	$L__BB0_95;
	mad.lo.s32 	%r163, %r70, %r74, %r49;
	mul.wide.s32 	%rd88, %r163, 4;
	add.s64 	%rd89, %rd3, %rd88;
	ld.global.f32 	%f1391, [%rd89];
	max.f32 	%f1392, %f1446, %f1391;
	st.global.f32 	[%rd89], %f1392;
	bra.uni 	$L__BB0_97;
$L__BB0_95:
	setp.ge.s32 	%p70, %r49, %r74;
	setp.ge.s32 	%p71, %r70, %r75;
	or.pred  	%p72, %p70, %p71;
	@%p72 bra 	$L__BB0_97;
	mad.lo.s32 	%r165, %r70, %r74, %r49;
	mul.wide.s32 	%rd90, %r165, 4;
	add.s64 	%rd91, %rd3, %rd90;
	ld.global.f32 	%f1393, [%rd91];
	max.f32 	%f1394, %f1446, %f1393;
	st.global.f32 	[%rd91], %f1394;
$L__BB0_97:
	add.s32 	%r71, %r49, 1;
	mul.lo.s32 	%r166, %r48, %r74;
	cvt.s64.s32 	%rd4, %r49;
	cvt.s64.s32 	%rd92, %r166;
	add.s64 	%rd93, %rd92, %rd4;
	shl.b64 	%rd94, %rd93, 2;
	add.s64 	%rd5, %rd3, %rd94;
	@%p2 bra 	$L__BB0_99;
	ld.global.f32 	%f1395, [%rd5+4];
	max.f32 	%f1396, %f1457, %f1395;
	st.global.f32 	[%rd5+4], %f1396;
	bra.uni 	$L__BB0_101;
$L__BB0_99:
	setp.ge.s32 	%p73, %r71, %r74;
	setp.ge.s32 	%p74, %r48, %r75;
	or.pred  	%p75, %p73, %p74;
	@%p75 bra 	$L__BB0_101;
	ld.global.f32 	%f1397, [%rd5+4];
	max.f32 	%f1398, %f1457, %f1397;
	st.global.f32 	[%rd5+4], %f1398;
$L__BB0_101:
	mul.lo.s32 	%r168, %r68, %r74;
	cvt.s64.s32 	%rd95, %r168;
	add.s64 	%rd96, %rd95, %rd4;
	shl.b64 	%rd97, %rd96, 2;
	add.s64 	%rd6, %rd3, %rd97;
	@%p2 bra 	$L__BB0_103;
	ld.global.f32 	%f1399, [%rd6+4];
	max.f32 	%f1400, %f1453, %f1399;
	st.global.f32 	[%rd6+4], %f1400;
	bra.uni 	$L__BB0_105;
$L__BB0_103:
	setp.ge.s32 	%p76, %r71, %r74;
	setp.ge.s32 	%p77, %r68, %r75;
	or.pred  	%p78, %p76, %p77;
	@%p78 bra 	$L__BB0_105;
	ld.global.f32 	%f1401, [%rd6+4];
	max.f32 	%f1402, %f1453, %f1401;
	st.global.f32 	[%rd6+4], %f1402;
$L__BB0_105:
	mul.lo.s32 	%r170, %r69, %r74;
	cvt.s64.s32 	%rd98, %r170;
	add.s64 	%rd99, %rd98, %rd4;
	shl.b64 	%rd100, %rd99, 2;
	add.s64 	%rd7, %rd3, %rd100;
	@%p2 bra 	$L__BB0_107;
	ld.global.f32 	%f1403, [%rd7+4];
	max.f32 	%f1404, %f1449, %f1403;
	st.global.f32 	[%rd7+4], %f1404;
	bra.uni 	$L__BB0_109;
$L__BB0_107:
	setp.ge.s32 	%p79, %r71, %r74;
	setp.ge.s32 	%p80, %r69, %r75;
	or.pred  	%p81, %p79, %p80;
	@%p81 bra 	$L__BB0_109;
	ld.global.f32 	%f1405, [%rd7+4];
	max.f32 	%f1406, %f1449, %f1405;
	st.global.f32 	[%rd7+4], %f1406;
$L__BB0_109:
	mul.lo.s32 	%r172, %r70, %r74;
	cvt.s64.s32 	%rd101, %r172;
	add.s64 	%rd102, %rd101, %rd4;
	shl.b64 	%rd103, %rd102, 2;
	add.s64 	%rd8, %rd3, %rd103;
	@%p2 bra 	$L__BB0_111;
	ld.global.f32 	%f1407, [%rd8+4];
	max.f32 	%f1408, %f1445, %f1407;
	st.global.f32 	[%rd8+4], %f1408;
	bra.uni 	$L__BB0_113;
$L__BB0_111:
	setp.ge.s32 	%p82, %r71, %r74;
	setp.ge.s32 	%p83, %r70, %r75;
	or.pred  	%p84, %p82, %p83;
	@%p84 bra 	$L__BB0_113;
	ld.global.f32 	%f1409, [%rd8+4];
	max.f32 	%f1410, %f1445, %f1409;
	st.global.f32 	[%rd8+4], %f1410;
$L__BB0_113:
	add.s32 	%r72, %r49, 2;
	@%p2 bra 	$L__BB0_115;
	ld.global.f32 	%f1411, [%rd5+8];
	max.f32 	%f1412, %f1456, %f1411;
	st.global.f32 	[%rd5+8], %f1412;
	bra.uni 	$L__BB0_117;
$L__BB0_115:
	setp.ge.s32 	%p85, %r72, %r74;
	setp.ge.s32 	%p86, %r48, %r75;
	or.pred  	%p87, %p85, %p86;
	@%p87 bra 	$L__BB0_117;
	ld.global.f32 	%f1413, [%rd5+8];
	max.f32 	%f1414, %f1456, %f1413;
	st.global.f32 	[%rd5+8], %f1414;
$L__BB0_117:
	@%p2 bra 	$L__BB0_119;
	ld.global.f32 	%f1415, [%rd6+8];
	max.f32 	%f1416, %f1452, %f1415;
	st.global.f32 	[%rd6+8], %f1416;
	bra.uni 	$L__BB0_121;
$L__BB0_119:
	setp.ge.s32 	%p88, %r72, %r74;
	setp.ge.s32 	%p89, %r68, %r75;
	or.pred  	%p90, %p88, %p89;
	@%p90 bra 	$L__BB0_121;
	ld.global.f32 	%f1417, [%rd6+8];
	max.f32 	%f1418, %f1452, %f1417;
	st.global.f32 	[%rd6+8], %f1418;
$L__BB0_121:
	@%p2 bra 	$L__BB0_123;
	ld.global.f32 	%f1419, [%rd7+8];
	max.f32 	%f1420, %f1448, %f1419;
	st.global.f32 	[%rd7+8], %f1420;
	bra.uni 	$L__BB0_125;
$L__BB0_123:
	setp.ge.s32 	%p91, %r72, %r74;
	setp.ge.s32 	%p92, %r69, %r75;
	or.pred  	%p93, %p91, %p92;
	@%p93 bra 	$L__BB0_125;
	ld.global.f32 	%f1421, [%rd7+8];
	max.f32 	%f1422, %f1448, %f1421;
	st.global.f32 	[%rd7+8], %f1422;
$L__BB0_125:
	@%p2 bra 	$L__BB0_127;
	ld.global.f32 	%f1423, [%rd8+8];
	max.f32 	%f1424, %f1444, %f1423;
	st.global.f32 	[%rd8+8], %f1424;
	bra.uni 	$L__BB0_129;
$L__BB0_127:
	setp.ge.s32 	%p94, %r72, %r74;
	setp.ge.s32 	%p95, %r70, %r75;
	or.pred  	%p96, %p94, %p95;
	@%p96 bra 	$L__BB0_129;
	ld.global.f32 	%f1425, [%rd8+8];
	max.f32 	%f1426, %f1444, %f1425;
	st.global.f32 	[%rd8+8], %f1426;
$L__BB0_129:
	add.s32 	%r73, %r49, 3;
	@%p2 bra 	$L__BB0_131;
	ld.global.f32 	%f1427, [%rd5+12];
	max.f32 	%f1428, %f1455, %f1427;
	st.global.f32 	[%rd5+12], %f1428;
	bra.uni 	$L__BB0_133;
$L__BB0_131:
	setp.ge.s32 	%p97, %r73, %r74;
	setp.ge.s32 	%p98, %r48, %r75;
	or.pred  	%p99, %p97, %p98;
	@%p99 bra 	$L__BB0_133;
	ld.global.f32 	%f1429, [%rd5+12];
	max.f32 	%f1430, %f1455, %f1429;
	st.global.f32 	[%rd5+12], %f1430;
$L__BB0_133:
	@%p2 bra 	$L__BB0_135;
	ld.global.f32 	%f1431, [%rd6+12];
	max.f32 	%f1432, %f1451, %f1431;
	st.global.f32 	[%rd6+12], %f1432;
	bra.uni 	$L__BB0_137;
$L__BB0_135:
	setp.ge.s32 	%p100, %r73, %r74;
	setp.ge.s32 	%p101, %r68, %r75;
	or.pred  	%p102, %p100, %p101;
	@%p102 bra 	$L__BB0_137;
	ld.global.f32 	%f1433, [%rd6+12];
	max.f32 	%f1434, %f1451, %f1433;
	st.global.f32 	[%rd6+12], %f1434;
$L__BB0_137:
	@%p2 bra 	$L__BB0_139;
	ld.global.f32 	%f1435, [%rd7+12];
	max.f32 	%f1436, %f1447, %f1435;
	st.global.f32 	[%rd7+12], %f1436;
	bra.uni 	$L__BB0_141;
$L__BB0_139:
	setp.ge.s32 	%p103, %r73, %r74;
	setp.ge.s32 	%p104, %r69, %r75;
	or.pred  	%p105, %p103, %p104;
	@%p105 bra 	$L__BB0_141;
	ld.global.f32 	%f1437, [%rd7+12];
	max.f32 	%f1438, %f1447, %f1437;
	st.global.f32 	[%rd7+12], %f1438;
$L__BB0_141:
	@%p2 bra 	$L__BB0_143;
	ld.global.f32 	%f1439, [%rd8+12];
	max.f32 	%f1440, %f1443, %f1439;
	st.global.f32 	[%rd8+12], %f1440;
	bra.uni 	$L__BB0_145;
$L__BB0_143:
	setp.ge.s32 	%p106, %r73, %r74;
	setp.ge.s32 	%p107, %r70, %r75;
	or.pred  	%p108, %p106, %p107;
	@%p108 bra 	$L__BB0_145;
	ld.global.f32 	%f1441, [%rd8+12];
	max.f32 	%f1442, %f1443, %f1441;
	st.global.f32 	[%rd8+12], %f1442;
$L__BB0_145:
	ret;

}


// ===== COMPILED SASS (sm_100) =====

	.target	sm_100

	.elftype	@"ET_EXEC"


//--------------------- .note.nv.tkinfo           --------------------------
	.section	.note.nv.tkinfo,"",@"SHT_NOTE"
	.sectionflags	@"SHF_NOTE_NV_TKINFO"
	.tkinfo
        /*0018*/ 	.word	0x00000002
        /*0030*/ 	.string	""
        /*0030*/ 	.string	"ptxas"
        /*0030*/ 	.string	"Cuda compilation tools, release 13.0, V13.0.88"
        /*0030*/ 	.string	"Build cuda_13.0.r13.0/compiler.36424714_0"
        /*0030*/ 	.string	"-arch sm_100 -m 64 "



//--------------------- .note.nv.cuinfo           --------------------------
	.section	.note.nv.cuinfo,"",@"SHT_NOTE"
	.sectionflags	@"SHF_NOTE_NV_CUINFO"
        /*0018*/ 	.short	0x0002
        /*001a*/ 	.short	0x0064
        /*001c*/ 	.short	0x0082
	.zero		2


//--------------------- .nv.info                  --------------------------
	.section	.nv.info,"",@"SHT_CUDA_INFO"
	.align	4


	//----- nvinfo : EIATTR_REGCOUNT
	.align		4
        /*0000*/ 	.byte	0x04, 0x2f
        /*0002*/ 	.short	(.L_1 - .L_0)
	.align		4
.L_0:
        /*0004*/ 	.word	index@(_Z20Tropical_Gemm_kernelILi64ELi32ELi64ELi4ELi4EEvPfS0_S0_iii)
        /*0008*/ 	.word	0x00000040


	//----- nvinfo : EIATTR_FRAME_SIZE
	.align		4
.L_1:
        /*000c*/ 	.byte	0x04, 0x11
        /*000e*/ 	.short	(.L_3 - .L_2)
	.align		4
.L_2:
        /*0010*/ 	.word	index@(_Z20Tropical_Gemm_kernelILi64ELi32ELi64ELi4ELi4EEvPfS0_S0_iii)
        /*0014*/ 	.word	0x00000000


	//----- nvinfo : EIATTR_MIN_STACK_SIZE
	.align		4
.L_3:
        /*0018*/ 	.byte	0x04, 0x12
        /*001a*/ 	.short	(.L_5 - .L_4)
	.align		4
.L_4:
        /*001c*/ 	.word	index@(_Z20Tropical_Gemm_kernelILi64ELi32ELi64ELi4ELi4EEvPfS0_S0_iii)
        /*0020*/ 	.word	0x00000000
.L_5:


//--------------------- .nv.compat                --------------------------
	.section	.nv.compat,"",@"SHT_CUDA_COMPAT_INFO"
	.align	4
        /*0000*/ 	.byte	0x02, 0x09, 0x00, 0x00, 0x02, 0x02, 0x01, 0x00, 0x02, 0x05, 0x05, 0x00, 0x03, 0x07, 0x01, 0x01
        /*0010*/ 	.byte	0x02, 0x03, 0x00, 0x00, 0x02, 0x06, 0x01, 0x00, 0x04, 0x0b, 0x08, 0x00, 0x09, 0x00, 0x00, 0x00
        /*0020*/ 	.byte	0x00, 0x00, 0x00, 0x00


//--------------------- .nv.info._Z20Tropical_Gemm_kernelILi64ELi32ELi64ELi4ELi4EEvPfS0_S0_iii --------------------------
	.section	.nv.info._Z20Tropical_Gemm_kernelILi64ELi32ELi64ELi4ELi4EEvPfS0_S0_iii,"",@"SHT_CUDA_INFO"
	.sectionflags	@""
	.align	4


	//----- nvinfo : EIATTR_CUDA_API_VERSION
	.align		4
        /*0000*/ 	.byte	0x04, 0x37
        /*0002*/ 	.short	(.L_7 - .L_6)
.L_6:
        /*0004*/ 	.word	0x00000082


	//----- nvinfo : EIATTR_KPARAM_INFO
	.align		4
.L_7:
        /*0008*/ 	.byte	0x04, 0x17
        /*000a*/ 	.short	(.L_9 - .L_8)
.L_8:
        /*000c*/ 	.word	0x00000000
        /*0010*/ 	.short	0x0005
        /*0012*/ 	.short	0x0020
        /*0014*/ 	.byte	0x00, 0xf0, 0x11, 0x00


	//----- nvinfo : EIATTR_KPARAM_INFO
	.align		4
.L_9:
        /*0018*/ 	.byte	0x04, 0x17
        /*001a*/ 	.short	(.L_11 - .L_10)
.L_10:
        /*001c*/ 	.word	0x00000000
        /*0020*/ 	.short	0x0004
        /*0022*/ 	.short	0x001c
        /*0024*/ 	.byte	0x00, 0xf0, 0x11, 0x00


	//----- nvinfo : EIATTR_KPARAM_INFO
	.align		4
.L_11:
        /*0028*/ 	.byte	0x04, 0x17
        /*002a*/ 	.short	(.L_13 - .L_12)
.L_12:
        /*002c*/ 	.word	0x00000000
        /*0030*/ 	.short	0x0003
        /*0032*/ 	.short	0x0018
        /*0034*/ 	.byte	0x00, 0xf0, 0x11, 0x00


	//----- nvinfo : EIATTR_KPARAM_INFO
	.align		4
.L_13:
        /*0038*/ 	.byte	0x04, 0x17
        /*003a*/ 	.short	(.L_15 - .L_14)
.L_14:
        /*003c*/ 	.word	0x00000000
        /*0040*/ 	.short	0x0002
        /*0042*/ 	.short	0x0010
        /*0044*/ 	.byte	0x00, 0xf5, 0x21, 0x00


	//----- nvinfo : EIATTR_KPARAM_INFO
	.align		4
.L_15:
        /*0048*/ 	.byte	0x04, 0x17
        /*004a*/ 	.short	(.L_17 - .L_16)
.L_16:
        /*004c*/ 	.word	0x00000000
        /*0050*/ 	.short	0x0001
        /*0052*/ 	.short	0x0008
        /*0054*/ 	.byte	0x00, 0xf5, 0x21, 0x00


	//----- nvinfo : EIATTR_KPARAM_INFO
	.align		4
.L_17:
        /*0058*/ 	.byte	0x04, 0x17
        /*005a*/ 	.short	(.L_19 - .L_18)
.L_18:
        /*005c*/ 	.word	0x00000000
        /*0060*/ 	.short	0x0000
        /*0062*/ 	.short	0x0000
        /*0064*/ 	.byte	0x00, 0xf5, 0x21, 0x00


	//----- nvinfo : EIATTR_SPARSE_MMA_MASK
	.align		4
.L_19:
        /*0068*/ 	.byte	0x03, 0x50
        /*006a*/ 	.short	0x0000


	//----- nvinfo : EIATTR_MAXREG_COUNT
	.align		4
        /*006c*/ 	.byte	0x03, 0x1b
        /*006e*/ 	.short	0x00ff


	//----- nvinfo : EIATTR_NUM_BARRIERS
	.align		4
        /*0070*/ 	.byte	0x02, 0x4c
        /*0072*/ 	.byte	0x01
	.zero		1


	//----- nvinfo : EIATTR_MERCURY_ISA_VERSION
	.align		4
        /*0074*/ 	.byte	0x03, 0x5f
        /*0076*/ 	.short	0x0101


	//----- nvinfo : EIATTR_VRC_CTA_INIT_COUNT
	.align		4
        /*0078*/ 	.byte	0x02, 0x4a
	.zero		1
	.zero		1


	//----- nvinfo : EIATTR_EXIT_INSTR_OFFSETS
	.align		4
        /*007c*/ 	.byte	0x04, 0x1c
        /*007e*/ 	.short	(.L_21 - .L_20)


	//   ....[0]....
.L_20:
        /*0080*/ 	.word	0x00006e50


	//   ....[1]....
        /*0084*/ 	.word	0x00006e90


	//   ....[2]....
        /*0088*/ 	.word	0x00006ed0


	//----- nvinfo : EIATTR_CRS_STACK_SIZE
	.align		4
.L_21:
        /*008c*/ 	.byte	0x04, 0x1e
        /*008e*/ 	.short	(.L_23 - .L_22)
.L_22:
        /*0090*/ 	.word	0x00000000


	//----- nvinfo : EIATTR_CBANK_PARAM_SIZE
	.align		4
.L_23:
        /*0094*/ 	.byte	0x03, 0x19
        /*0096*/ 	.short	0x0024


	//----- nvinfo : EIATTR_PARAM_CBANK
	.align		4
        /*0098*/ 	.byte	0x04, 0x0a
        /*009a*/ 	.short	(.L_25 - .L_24)
	.align		4
.L_24:
        /*009c*/ 	.word	index@(.nv.constant0._Z20Tropical_Gemm_kernelILi64ELi32ELi64ELi4ELi4EEvPfS0_S0_iii)
        /*00a0*/ 	.short	0x0380
        /*00a2*/ 	.short	0x0024


	//----- nvinfo : EIATTR_SW_WAR
	.align		4
.L_25:
        /*00a4*/ 	.byte	0x04, 0x36
        /*00a6*/ 	.short	(.L_27 - .L_26)
.L_26:
        /*00a8*/ 	.word	0x00000008
.L_27:


//--------------------- .nv.callgraph             --------------------------
	.section	.nv.callgraph,"",@"SHT_CUDA_CALLGRAPH"
	.align	4
	.sectionentsize	8
	.align		4
        /*0000*/ 	.word	0x00000000
	.align		4
        /*0004*/ 	.word	0xffffffff
	.align		4
        /*0008*/ 	.word	0x00000000
	.align		4
        /*000c*/ 	.word	0xfffffffe
	.align		4
        /*0010*/ 	.word	0x00000000
	.align		4
        /*0014*/ 	.word	0xfffffffd
	.align		4
        /*0018*/ 	.word	0x00000000
	.align		4
        /*001c*/ 	.word	0xfffffffc


//--------------------- .text._Z20Tropical_Gemm_kernelILi64ELi32ELi64ELi4ELi4EEvPfS0_S0_iii --------------------------
	.section	.text._Z20Tropical_Gemm_kernelILi64ELi32ELi64ELi4ELi4EEvPfS0_S0_iii,"ax",@progbits
	.align	128
        .global         _Z20Tropical_Gemm_kernelILi64ELi32ELi64ELi4ELi4EEvPfS0_S0_iii
        .type           _Z20Tropical_Gemm_kernelILi64ELi32ELi64ELi4ELi4EEvPfS0_S0_iii,@function
        .size           _Z20Tropical_Gemm_kernelILi64ELi32ELi64ELi4ELi4EEvPfS0_S0_iii,(.L_x_109 - _Z20Tropical_Gemm_kernelILi64ELi32ELi64ELi4ELi4EEvPfS0_S0_iii)
        .other          _Z20Tropical_Gemm_kernelILi64ELi32ELi64ELi4ELi4EEvPfS0_S0_iii,@"STO_CUDA_ENTRY STV_DEFAULT"
_Z20Tropical_Gemm_kernelILi64ELi32ELi64ELi4ELi4EEvPfS0_S0_iii:
.text._Z20Tropical_Gemm_kernelILi64ELi32ELi64ELi4ELi4EEvPfS0_S0_iii:
[----:B------:R-:W-:Y:S01]  /*0000*/  LDC R1, c[0x0][0x37c] ;  /* 0x0000df00ff017b82 */ /* 0x000fe20000000800 */
[----:B------:R-:W0:Y:S01]  /*0010*/  LDCU UR5, c[0x0][0x3a0] ;  /* 0x00007400ff0577ac */ /* 0x000e220008000800 */
[----:B------:R-:W1:Y:S01]  /*0020*/  S2R R18, SR_TID.Y ;  /* 0x0000000000127919 */ /* 0x000e620000002200 */
[----:B------:R-:W-:Y:S02]  /*0030*/  CS2R R40, SRZ ;  /* 0x0000000000287805 */ /* 0x000fe4000001ff00 */
[----:B------:R-:W-:Y:S01]  /*0040*/  CS2R R32, SRZ ;  /* 0x0000000000207805 */ /* 0x000fe2000001ff00 */
[----:B------:R-:W-:Y:S01]  /*0050*/  IMAD.MOV.U32 R42, RZ, RZ, RZ ;  /* 0x000000ffff2a7224 */ /* 0x000fe200078e00ff */
[----:B------:R-:W2:Y:S01]  /*0060*/  S2R R3, SR_TID.X ;  /* 0x0000000000037919 */ /* 0x000ea20000002100 */
[----:B------:R-:W-:Y:S02]  /*0070*/  CS2R R30, SRZ ;  /* 0x00000000001e7805 */ /* 0x000fe4000001ff00 */
[----:B------:R-:W-:-:S02]  /*0080*/  CS2R R34, SRZ ;  /* 0x0000000000227805 */ /* 0x000fc4000001ff00 */
[----:B------:R-:W-:Y:S02]  /*0090*/  CS2R R56, SRZ ;  /* 0x0000000000387805 */ /* 0x000fe4000001ff00 */
[----:B------:R-:W-:Y:S02]  /*00a0*/  CS2R R36, SRZ ;  /* 0x0000000000247805 */ /* 0x000fe4000001ff00 */
[----:B------:R-:W-:Y:S01]  /*00b0*/  CS2R R38, SRZ ;  /* 0x0000000000267805 */ /* 0x000fe2000001ff00 */
[----:B------:R-:W-:Y:S01]  /*00c0*/  IMAD.MOV.U32 R58, RZ, RZ, RZ ;  /* 0x000000ffff3a7224 */ /* 0x000fe200078e00ff */
[----:B------:R-:W3:Y:S01]  /*00d0*/  LDCU.64 UR12, c[0x0][0x358] ;  /* 0x00006b00ff0c77ac */ /* 0x000ee20008000a00 */
[----:B0-----:R-:W-:-:S09]  /*00e0*/  UISETP.GE.AND UP0, UPT, UR5, 0x1, UPT ;  /* 0x000000010500788c */ /* 0x001fd2000bf06270 */
[----:B------:R-:W-:Y:S05]  /*00f0*/  BRA.U !UP0, `(.L_x_0) ;  /* 0x0000005908f47547 */ /* 0x000fea000b800000 */
[----:B------:R-:W0:Y:S01]  /*0100*/  S2UR UR15, SR_CTAID.X ;  /* 0x00000000000f79c3 */ /* 0x000e220000002500 */
[----:B------:R-:W4:Y:S01]  /*0110*/  LDCU.64 UR18, c[0x0][0x398] ;  /* 0x00007300ff1277ac */ /* 0x000f220008000a00 */
[----:B-12---:R-:W-:Y:S02]  /*0120*/  IMAD R18, R18, 0x10, R3 ;  /* 0x0000001012127824 */ /* 0x006fe400078e0203 */
[----:B------:R-:W-:Y:S01]  /*0130*/  IMAD.MOV.U32 R41, RZ, RZ, RZ ;  /* 0x000000ffff297224 */ /* 0x000fe200078e00ff */
[----:B------:R-:W1:Y:S02]  /*0140*/  LDCU UR4, c[0x0][0x370] ;  /* 0x00006e00ff0477ac */ /* 0x000e640008000800 */
[----:B------:R-:W-:Y:S01]  /*0150*/  SHF.R.U32.HI R0, RZ, 0x6, R18 ;  /* 0x00000006ff007819 */ /* 0x000fe20000011612 */
[----:B------:R-:W2:Y:S01]  /*0160*/  S2UR UR16, SR_CTAID.Y ;  /* 0x00000000001079c3 */ /* 0x000ea20000002600 */
[----:B------:R-:W5:Y:S01]  /*0170*/  LDCU UR9, c[0x0][0x374] ;  /* 0x00006e80ff0977ac */ /* 0x000f620008000800 */
[----:B------:R-:W-:-:S02]  /*0180*/  LOP3.LUT R9, R18, 0x3f, RZ, 0xc0, !PT ;  /* 0x0000003f12097812 */ /* 0x000fc400078ec0ff */
[C---:B------:R-:W-:Y:S01]  /*0190*/  IADD3 R3, PT, PT, R0.reuse, 0x1c, RZ ;  /* 0x0000001c00037810 */ /* 0x040fe20007ffe0ff */
[----:B------:R-:W-:Y:S01]  /*01a0*/  UMOV UR6, 0x400 ;  /* 0x0000040000067882 */ /* 0x000fe20000000000 */
[C---:B------:R-:W-:Y:S01]  /*01b0*/  VIADD R2, R0.reuse, 0x4 ;  /* 0x0000000400027836 */ /* 0x040fe20000000000 */
[----:B------:R-:W-:Y:S01]  /*01c0*/  UIADD3 UR7, UPT, UPT, UR6, 0x2000, URZ ;  /* 0x0000200006077890 */ /* 0x000fe2000fffe0ff */
[----:B------:R-:W3:Y:S01]  /*01d0*/  S2UR UR8, SR_CgaCtaId ;  /* 0x00000000000879c3 */ /* 0x000ee20000008800 */
[C---:B------:R-:W-:Y:S01]  /*01e0*/  VIADD R4, R0.reuse, 0x18 ;  /* 0x0000001800047836 */ /* 0x040fe20000000000 */
[----:B------:R-:W-:Y:S01]  /*01f0*/  UIADD3 UR5, UPT, UPT, UR5, -0x20, URZ ;  /* 0xffffffe005057890 */ /* 0x000fe2000fffe0ff */
[----:B----4-:R-:W-:Y:S01]  /*0200*/  IMAD.U32 R22, RZ, RZ, UR19 ;  /* 0x00000013ff167e24 */ /* 0x010fe2000f8e00ff */
[----:B------:R-:W4:Y:S01]  /*0210*/  LDCU UR20, c[0x0][0x39c] ;  /* 0x00007380ff1477ac */ /* 0x000f220008000800 */
[----:B------:R-:W-:Y:S02]  /*0220*/  IMAD.U32 R44, RZ, RZ, UR18 ;  /* 0x00000012ff2c7e24 */ /* 0x000fe4000f8e00ff */
[C---:B------:R-:W-:Y:S01]  /*0230*/  VIADD R5, R0.reuse, 0x14 ;  /* 0x0000001400057836 */ /* 0x040fe20000000000 */
[----:B0-----:R-:W-:Y:S01]  /*0240*/  USHF.L.U32 UR10, UR15, 0x6, URZ ;  /* 0x000000060f0a7899 */ /* 0x001fe200080006ff */
[C---:B------:R-:W-:Y:S01]  /*0250*/  VIADD R14, R0.reuse, 0x10 ;  /* 0x00000010000e7836 */ /* 0x040fe20000000000 */
[----:B------:R-:W0:Y:S01]  /*0260*/  LDCU UR21, c[0x0][0x3a0] ;  /* 0x00007400ff1577ac */ /* 0x000e220008000800 */
[----:B------:R-:W-:-:S02]  /*0270*/  VIADD R7, R0, 0xc ;  /* 0x0000000c00077836 */ /* 0x000fc40000000000 */
[C---:B------:R-:W-:Y:S01]  /*0280*/  VIADD R11, R0.reuse, 0x8 ;  /* 0x00000008000b7836 */ /* 0x040fe20000000000 */
[----:B------:R-:W0:Y:S01]  /*0290*/  LDCU UR17, c[0x0][0x398] ;  /* 0x00007300ff1177ac */ /* 0x000e220008000800 */
[-C--:B------:R-:W-:Y:S02]  /*02a0*/  IMAD R52, R0, R44.reuse, UR10 ;  /* 0x0000000a00347e24 */ /* 0x080fe4000f8e022c */
[-C--:B------:R-:W-:Y:S01]  /*02b0*/  IMAD R46, R5, R44.reuse, UR10 ;  /* 0x0000000a052e7e24 */ /* 0x080fe2000f8e022c */
[----:B--2---:R-:W-:Y:S01]  /*02c0*/  USHF.L.U32 UR11, UR16, 0x6, URZ ;  /* 0x00000006100b7899 */ /* 0x004fe200080006ff */
[-C--:B------:R-:W-:Y:S01]  /*02d0*/  IMAD R24, R2, R44.reuse, UR10 ;  /* 0x0000000a02187e24 */ /* 0x080fe2000f8e022c */
[----:B-1----:R-:W-:Y:S01]  /*02e0*/  UIADD3 UR4, UPT, UPT, UR4, -0x1, URZ ;  /* 0xffffffff04047890 */ /* 0x002fe2000fffe0ff */
[----:B------:R-:W-:Y:S01]  /*02f0*/  IMAD R26, R11, R44, UR10 ;  /* 0x0000000a0b1a7e24 */ /* 0x000fe2000f8e022c */
[----:B------:R-:W-:Y:S01]  /*0300*/  IADD3 R17, PT, PT, R9, R46, RZ ;  /* 0x0000002e09117210 */ /* 0x000fe20007ffe0ff */
[----:B------:R-:W-:Y:S01]  /*0310*/  IMAD R28, R7, R44, UR10 ;  /* 0x0000000a071c7e24 */ /* 0x000fe2000f8e022c */
[----:B---3--:R-:W-:Y:S01]  /*0320*/  ULEA UR14, UR8, UR6, 0x18 ;  /* 0x00000006080e7291 */ /* 0x008fe2000f8ec0ff */
[-C--:B------:R-:W-:Y:S01]  /*0330*/  IMAD R6, R0, R22.reuse, UR11 ;  /* 0x0000000b00067e24 */ /* 0x080fe2000f8e0216 */
[----:B------:R-:W-:Y:S01]  /*0340*/  ULEA UR7, UR8, UR7, 0x18 ;  /* 0x0000000708077291 */ /* 0x000fe2000f8ec0ff */
[-C--:B------:R-:W-:Y:S01]  /*0350*/  IMAD R16, R2, R22.reuse, UR11 ;  /* 0x0000000b02107e24 */ /* 0x080fe2000f8e0216 */
[----:B-----5:R-:W-:Y:S01]  /*0360*/  UIADD3 UR6, UPT, UPT, UR9, -0x1, URZ ;  /* 0xffffffff09067890 */ /* 0x020fe2000fffe0ff */
[----:B------:R-:W-:Y:S01]  /*0370*/  IMAD R12, R3, R22, UR11 ;  /* 0x0000000b030c7e24 */ /* 0x000fe2000f8e0216 */
[----:B------:R-:W-:Y:S01]  /*0380*/  IADD3 R6, PT, PT, R9, R6, RZ ;  /* 0x0000000609067210 */ /* 0x000fe20007ffe0ff */
[-C--:B------:R-:W-:Y:S01]  /*0390*/  IMAD R10, R4, R22.reuse, UR11 ;  /* 0x0000000b040a7e24 */ /* 0x080fe2000f8e0216 */
[C---:B------:R-:W-:Y:S01]  /*03a0*/  LEA R19, R18.reuse, UR14, 0x2 ;  /* 0x0000000e12137c11 */ /* 0x040fe2000f8e10ff */
[-C--:B------:R-:W-:Y:S01]  /*03b0*/  IMAD R8, R5, R22.reuse, UR11 ;  /* 0x0000000b05087e24 */ /* 0x080fe2000f8e0216 */
[----:B------:R-:W-:Y:S01]  /*03c0*/  LEA R18, R18, UR7, 0x2 ;  /* 0x0000000712127c11 */ /* 0x000fe2000f8e10ff */
[-C--:B------:R-:W-:Y:S01]  /*03d0*/  IMAD R0, R14, R22.reuse, UR11 ;  /* 0x0000000b0e007e24 */ /* 0x080fe2000f8e0216 */
[----:B------:R-:W-:Y:S01]  /*03e0*/  UMOV UR7, 0x10 ;  /* 0x0000001000077882 */ /* 0x000fe20000000000 */
[----:B------:R-:W-:-:S02]  /*03f0*/  IMAD R20, R7, R22, UR11 ;  /* 0x0000000b07147e24 */ /* 0x000fc4000f8e0216 */
[----:B------:R-:W-:Y:S01]  /*0400*/  IMAD R22, R11, R22, UR11 ;  /* 0x0000000b0b167e24 */ /* 0x000fe2000f8e0216 */
[----:B------:R-:W-:Y:S01]  /*0410*/  IADD3 R0, PT, PT, R9, R0, RZ ;  /* 0x0000000009007210 */ /* 0x000fe20007ffe0ff */
[-C--:B------:R-:W-:Y:S02]  /*0420*/  IMAD R48, R4, R44.reuse, UR10 ;  /* 0x0000000a04307e24 */ /* 0x080fe4000f8e022c */
[-C--:B------:R-:W-:Y:S02]  /*0430*/  IMAD R50, R3, R44.reuse, UR10 ;  /* 0x0000000a03327e24 */ /* 0x080fe4000f8e022c */
[----:B------:R-:W-:Y:S02]  /*0440*/  IMAD R44, R14, R44, UR10 ;  /* 0x0000000a0e2c7e24 */ /* 0x000fe4000f8e022c */
[C---:B------:R-:W-:Y:S02]  /*0450*/  IMAD.IADD R15, R9.reuse, 0x1, R52 ;  /* 0x00000001090f7824 */ /* 0x040fe400078e0234 */
[----:B------:R-:W-:-:S02]  /*0460*/  IMAD.IADD R16, R9, 0x1, R16 ;  /* 0x0000000109107824 */ /* 0x000fc400078e0210 */
[C---:B------:R-:W-:Y:S02]  /*0470*/  IMAD.IADD R12, R9.reuse, 0x1, R12 ;  /* 0x00000001090c7824 */ /* 0x040fe400078e020c */
[C---:B------:R-:W-:Y:S02]  /*0480*/  IMAD.IADD R10, R9.reuse, 0x1, R10 ;  /* 0x00000001090a7824 */ /* 0x040fe400078e020a */
[C---:B------:R-:W-:Y:S02]  /*0490*/  IMAD.IADD R8, R9.reuse, 0x1, R8 ;  /* 0x0000000109087824 */ /* 0x040fe400078e0208 */
[C---:B------:R-:W-:Y:S02]  /*04a0*/  IMAD.IADD R2, R9.reuse, 0x1, R20 ;  /* 0x0000000109027824 */ /* 0x040fe400078e0214 */
[C---:B------:R-:W-:Y:S02]  /*04b0*/  IMAD.IADD R4, R9.reuse, 0x1, R22 ;  /* 0x0000000109047824 */ /* 0x040fe400078e0216 */
[----:B------:R-:W-:-:S02]  /*04c0*/  IMAD.IADD R3, R9, 0x1, R24 ;  /* 0x0000000109037824 */ /* 0x000fc400078e0218 */
[C---:B------:R-:W-:Y:S02]  /*04d0*/  IMAD.IADD R5, R9.reuse, 0x1, R26 ;  /* 0x0000000109057824 */ /* 0x040fe400078e021a */
[C---:B------:R-:W-:Y:S02]  /*04e0*/  IMAD.IADD R7, R9.reuse, 0x1, R28 ;  /* 0x0000000109077824 */ /* 0x040fe400078e021c */
[C---:B------:R-:W-:Y:S02]  /*04f0*/  IMAD.IADD R11, R9.reuse, 0x1, R48 ;  /* 0x00000001090b7824 */ /* 0x040fe400078e0230 */
[C---:B------:R-:W-:Y:S02]  /*0500*/  IMAD.IADD R13, R9.reuse, 0x1, R50 ;  /* 0x00000001090d7824 */ /* 0x040fe400078e0232 */
[----:B0---4-:R-:W-:-:S07]  /*0510*/  IMAD.IADD R9, R9, 0x1, R44 ;  /* 0x0000000109097824 */ /* 0x011fce00078e022c */
.L_x_62:
[----:B------:R-:W-:Y:S01]  /*0520*/  UIADD3 UR10, UPT, UPT, UR7, -0x10, URZ ;  /* 0xfffffff0070a7890 */ /* 0x000fe2000fffe0ff */
[----:B------:R-:W-:-:S03]  /*0530*/  IMAD.MOV.U32 R20, RZ, RZ, 0x4 ;  /* 0x00000004ff147424 */ /* 0x000fc600078e00ff */
[----:B------:R-:W-:-:S04]  /*0540*/  UISETP.GE.AND UP0, UPT, UR10, UR5, UPT ;  /* 0x000000050a00728c */ /* 0x000fc8000bf06270 */
[----:B------:R-:W-:-:S06]  /*0550*/  UISETP.EQ.OR UP0, UPT, UR15, UR4, UP0 ;  /* 0x000000040f00728c */ /* 0x000fcc0008702670 */
[----:B------:R-:W-:-:S05]  /*0560*/  PLOP3.LUT P0, PT, PT, PT, UP0, 0x80, 0x8 ;  /* 0x000000000008781c */ /* 0x000fca0003f0f008 */
[----:B------:R-:W0:Y:S08]  /*0570*/  @!UP0 LDCU.64 UR8, c[0x0][0x380] ;  /* 0x00007000ff0887ac */ /* 0x000e300008000a00 */
[----:B0-----:R-:W-:-:S06]  /*0580*/  @!P0 IMAD.WIDE R20, R15, R20, UR8 ;  /* 0x000000080f148e25 */ /* 0x001fcc000f8e0214 */
[----:B------:R0:W5:Y:S01]  /*0590*/  @!P0 LDG.E.CONSTANT R20, desc[UR12][R20.64] ;  /* 0x0000000c14148981 */ /* 0x000162000c1e9900 */
[----:B------:R-:W-:Y:S01]  /*05a0*/  USHF.L.U32 UR8, UR15, 0x6, URZ ;  /* 0x000000060f087899 */ /* 0x000fe200080006ff */
[----:B------:R-:W1:Y:S05]  /*05b0*/  S2R R28, SR_TID.Y ;  /* 0x00000000001c7919 */ /* 0x000e6a0000002200 */
[----:B------:R-:W-:Y:S01]  /*05c0*/  IMAD.U32 R23, RZ, RZ, UR8 ;  /* 0x00000008ff177e24 */ /* 0x000fe2000f8e00ff */
[----:B------:R-:W1:Y:S02]  /*05d0*/  S2R R29, SR_TID.X ;  /* 0x00000000001d7919 */ /* 0x000e640000002100 */
[----:B-1----:R-:W-:-:S04]  /*05e0*/  LEA R22, R28, R29, 0x4 ;  /* 0x0000001d1c167211 */ /* 0x002fc800078e20ff */
[----:B------:R-:W-:Y:S01]  /*05f0*/  LOP3.LUT R23, R23, 0x3f, R22, 0xf8, !PT ;  /* 0x0000003f17177812 */ /* 0x000fe200078ef816 */
[----:B0-----:R-:W-:Y:S06]  /*0600*/  BRA.U !UP0, `(.L_x_1) ;  /* 0x0000000108287547 */ /* 0x001fec000b800000 */
[----:B-----5:R-:W-:Y:S01]  /*0610*/  VIADD R20, R14, 0xfffffff0 ;  /* 0xfffffff00e147836 */ /* 0x020fe20000000000 */
[----:B------:R-:W-:Y:S04]  /*0620*/  BSSY.RECONVERGENT B0, `(.L_x_1) ;  /* 0x0000008000007945 */ /* 0x000fe80003800200 */
[----:B------:R-:W-:Y:S01]  /*0630*/  ISETP.GE.AND P0, PT, R20, UR21, PT ;  /* 0x0000001514007c0c */ /* 0x000fe2000bf06270 */
[----:B------:R-:W-:-:S03]  /*0640*/  IMAD.MOV.U32 R20, RZ, RZ, -0x800000 ;  /* 0xff800000ff147424 */ /* 0x000fc600078e00ff */
[----:B------:R-:W-:-:S13]  /*0650*/  ISETP.GE.OR P0, PT, R23, UR17, P0 ;  /* 0x0000001117007c0c */ /* 0x000fda0008706670 */
[----:B------:R-:W-:Y:S05]  /*0660*/  @P0 BRA `(.L_x_2) ;  /* 0x00000000000c0947 */ /* 0x000fea0003800000 */
[----:B------:R-:W0:Y:S02]  /*0670*/  LDC.64 R20, c[0x0][0x380] ;  /* 0x0000e000ff147b82 */ /* 0x000e240000000a00 */
[----:B0-----:R-:W-:-:S06]  /*0680*/  IMAD.WIDE R20, R15, 0x4, R20 ;  /* 0x000000040f147825 */ /* 0x001fcc00078e0214 */
[----:B------:R0:W5:Y:S02]  /*0690*/  LDG.E.CONSTANT R20, desc[UR12][R20.64] ;  /* 0x0000000c14147981 */ /* 0x000164000c1e9900 */
.L_x_2:
[----:B------:R-:W-:Y:S05]  /*06a0*/  BSYNC.RECONVERGENT B0 ;  /* 0x0000000000007941 */ /* 0x000fea0003800200 */
.L_x_1:
[----:B-----5:R1:W-:Y:S01]  /*06b0*/  STS [R19], R20 ;  /* 0x0000001413007388 */ /* 0x0203e20000000800 */
[----:B------:R-:W-:Y:S05]  /*06c0*/  BRA.U UP0, `(.L_x_3) ;  /* 0x0000000100147547 */ /* 0x000fea000b800000 */
[----:B01----:R-:W0:Y:S02]  /*06d0*/  LDC.64 R20, c[0x0][0x380] ;  /* 0x0000e000ff147b82 */ /* 0x003e240000000a00 */
[----:B0-----:R-:W-:-:S06]  /*06e0*/  IMAD.WIDE R20, R3, 0x4, R20 ;  /* 0x0000000403147825 */ /* 0x001fcc00078e0214 */
[----:B------:R-:W2:Y:S04]  /*06f0*/  LDG.E.CONSTANT R20, desc[UR12][R20.64] ;  /* 0x0000000c14147981 */ /* 0x000ea8000c1e9900 */
[----:B--2---:R3:W-:Y:S01]  /*0700*/  STS [R19+0x400], R20 ;  /* 0x0004001413007388 */ /* 0x0047e20000000800 */
[----:B------:R-:W-:Y:S05]  /*0710*/  BRA `(.L_x_4) ;  /* 0x00000000002c7947 */ /* 0x000fea0003800000 */
.L_x_3:
[----:B-1----:R-:W-:Y:S01]  /*0720*/  VIADD R20, R14, 0xfffffff4 ;  /* 0xfffffff40e147836 */ /* 0x002fe20000000000 */
[----:B------:R-:W-:Y:S04]  /*0730*/  BSSY.RECONVERGENT B0, `(.L_x_5) ;  /* 0x0000008000007945 */ /* 0x000fe80003800200 */
[----:B------:R-:W-:Y:S01]  /*0740*/  ISETP.GE.AND P0, PT, R20, UR21, PT ;  /* 0x0000001514007c0c */ /* 0x000fe2000bf06270 */
[----:B------:R-:W-:-:S03]  /*0750*/  IMAD.MOV.U32 R20, RZ, RZ, -0x800000 ;  /* 0xff800000ff147424 */ /* 0x000fc600078e00ff */
[----:B------:R-:W-:-:S13]  /*0760*/  ISETP.GE.OR P0, PT, R23, UR17, P0 ;  /* 0x0000001117007c0c */ /* 0x000fda0008706670 */
[----:B------:R-:W-:Y:S05]  /*0770*/  @P0 BRA `(.L_x_6) ;  /* 0x00000000000c0947 */ /* 0x000fea0003800000 */
[----:B0-----:R-:W0:Y:S02]  /*0780*/  LDC.64 R20, c[0x0][0x380] ;  /* 0x0000e000ff147b82 */ /* 0x001e240000000a00 */
[----:B0-----:R-:W-:-:S06]  /*0790*/  IMAD.WIDE R20, R3, 0x4, R20 ;  /* 0x0000000403147825 */ /* 0x001fcc00078e0214 */
[----:B------:R1:W5:Y:S02]  /*07a0*/  LDG.E.CONSTANT R20, desc[UR12][R20.64] ;  /* 0x0000000c14147981 */ /* 0x000364000c1e9900 */
.L_x_6:
[----:B------:R-:W-:Y:S05]  /*07b0*/  BSYNC.RECONVERGENT B0 ;  /* 0x0000000000007941 */ /* 0x000fea0003800200 */
.L_x_5:
[----:B-----5:R2:W-:Y:S02]  /*07c0*/  STS [R19+0x400], R20 ;  /* 0x0004001413007388 */ /* 0x0205e40000000800 */
.L_x_4:
[----:B------:R-:W-:Y:S05]  /*07d0*/  BRA.U UP0, `(.L_x_7) ;  /* 0x0000000100147547 */ /* 0x000fea000b800000 */
[----:B0123--:R-:W0:Y:S02]  /*07e0*/  LDC.64 R20, c[0x0][0x380] ;  /* 0x0000e000ff147b82 */ /* 0x00fe240000000a00 */
[----:B0-----:R-:W-:-:S06]  /*07f0*/  IMAD.WIDE R20, R5, 0x4, R20 ;  /* 0x0000000405147825 */ /* 0x001fcc00078e0214 */
[----:B------:R-:W2:Y:S04]  /*0800*/  LDG.E.CONSTANT R20, desc[UR12][R20.64] ;  /* 0x0000000c14147981 */ /* 0x000ea8000c1e9900 */
[----:B--2---:R4:W-:Y:S01]  /*0810*/  STS [R19+0x800], R20 ;  /* 0x0008001413007388 */ /* 0x0049e20000000800 */
[----:B------:R-:W-:Y:S05]  /*0820*/  BRA `(.L_x_8) ;  /* 0x00000000002c7947 */ /* 0x000fea0003800000 */
.L_x_7:
[----:B--23--:R-:W-:Y:S01]  /*0830*/  IADD3 R20, PT, PT, R14, -0x8, RZ ;  /* 0xfffffff80e147810 */ /* 0x00cfe20007ffe0ff */
[----:B------:R-:W-:Y:S03]  /*0840*/  BSSY.RECONVERGENT B0, `(.L_x_9) ;  /* 0x0000008000007945 */ /* 0x000fe60003800200 */
[----:B------:R-:W-:Y:S01]  /*0850*/  ISETP.GE.AND P0, PT, R20, UR21, PT ;  /* 0x0000001514007c0c */ /* 0x000fe2000bf06270 */
[----:B------:R-:W-:-:S03]  /*0860*/  IMAD.MOV.U32 R20, RZ, RZ, -0x800000 ;  /* 0xff800000ff147424 */ /* 0x000fc600078e00ff */
[----:B------:R-:W-:-:S13]  /*0870*/  ISETP.GE.OR P0, PT, R23, UR17, P0 ;  /* 0x0000001117007c0c */ /* 0x000fda0008706670 */
[----:B------:R-:W-:Y:S05]  /*0880*/  @P0 BRA `(.L_x_10) ;  /* 0x00000000000c0947 */ /* 0x000fea0003800000 */
[----:B01----:R-:W0:Y:S02]  /*0890*/  LDC.64 R20, c[0x0][0x380] ;  /* 0x0000e000ff147b82 */ /* 0x003e240000000a00 */
[----:B0-----:R-:W-:-:S06]  /*08a0*/  IMAD.WIDE R20, R5, 0x4, R20 ;  /* 0x0000000405147825 */ /* 0x001fcc00078e0214 */
[----:B------:R2:W5:Y:S02]  /*08b0*/  LDG.E.CONSTANT R20, desc[UR12][R20.64] ;  /* 0x0000000c14147981 */ /* 0x000564000c1e9900 */
.L_x_10:
[----:B------:R-:W-:Y:S05]  /*08c0*/  BSYNC.RECONVERGENT B0 ;  /* 0x0000000000007941 */ /* 0x000fea0003800200 */
.L_x_9:
[----:B-----5:R3:W-:Y:S02]  /*08d0*/  STS [R19+0x800], R20 ;  /* 0x0008001413007388 */ /* 0x0207e40000000800 */
.L_x_8:
[----:B------:R-:W-:Y:S05]  /*08e0*/  BRA.U UP0, `(.L_x_11) ;  /* 0x0000000100147547 */ /* 0x000fea000b800000 */
[----:B01234-:R-:W0:Y:S02]  /*08f0*/  LDC.64 R20, c[0x0][0x380] ;  /* 0x0000e000ff147b82 */ /* 0x01fe240000000a00 */
[----:B0-----:R-:W-:-:S06]  /*0900*/  IMAD.WIDE R20, R7, 0x4, R20 ;  /* 0x0000000407147825 */ /* 0x001fcc00078e0214 */
[----:B------:R-:W2:Y:S04]  /*0910*/  LDG.E.CONSTANT R20, desc[UR12][R20.64] ;  /* 0x0000000c14147981 */ /* 0x000ea8000c1e9900 */
[----:B--2---:R0:W-:Y:S01]  /*0920*/  STS [R19+0xc00], R20 ;  /* 0x000c001413007388 */ /* 0x0041e20000000800 */
[----:B------:R-:W-:Y:S05]  /*0930*/  BRA `(.L_x_12) ;  /* 0x00000000002c7947 */ /* 0x000fea0003800000 */
.L_x_11:
[----:B---34-:R-:W-:Y:S01]  /*0940*/  VIADD R20, R14, 0xfffffffc ;  /* 0xfffffffc0e147836 */ /* 0x018fe20000000000 */
[----:B------:R-:W-:Y:S04]  /*0950*/  BSSY.RECONVERGENT B0, `(.L_x_13) ;  /* 0x0000008000007945 */ /* 0x000fe80003800200 */
[----:B------:R-:W-:Y:S01]  /*0960*/  ISETP.GE.AND P0, PT, R20, UR21, PT ;  /* 0x0000001514007c0c */ /* 0x000fe2000bf06270 */
[----:B------:R-:W-:-:S03]  /*0970*/  IMAD.MOV.U32 R20, RZ, RZ, -0x800000 ;  /* 0xff800000ff147424 */ /* 0x000fc600078e00ff */
[----:B------:R-:W-:-:S13]  /*0980*/  ISETP.GE.OR P0, PT, R23, UR17, P0 ;  /* 0x0000001117007c0c */ /* 0x000fda0008706670 */
[----:B------:R-:W-:Y:S05]  /*0990*/  @P0 BRA `(.L_x_14) ;  /* 0x00000000000c0947 */ /* 0x000fea0003800000 */
[----:B012---:R-:W0:Y:S02]  /*09a0*/  LDC.64 R20, c[0x0][0x380] ;  /* 0x0000e000ff147b82 */ /* 0x007e240000000a00 */
[----:B0-----:R-:W-:-:S06]  /*09b0*/  IMAD.WIDE R20, R7, 0x4, R20 ;  /* 0x0000000407147825 */ /* 0x001fcc00078e0214 */
[----:B------:R3:W5:Y:S02]  /*09c0*/  LDG.E.CONSTANT R20, desc[UR12][R20.64] ;  /* 0x0000000c14147981 */ /* 0x000764000c1e9900 */
.L_x_14:
[----:B------:R-:W-:Y:S05]  /*09d0*/  BSYNC.RECONVERGENT B0 ;  /* 0x0000000000007941 */ /* 0x000fea0003800200 */
.L_x_13:
[----:B-----5:R4:W-:Y:S02]  /*09e0*/  STS [R19+0xc00], R20 ;  /* 0x000c001413007388 */ /* 0x0209e40000000800 */
.L_x_12:
[----:B------:R-:W-:Y:S05]  /*09f0*/  BRA.U UP0, `(.L_x_15) ;  /* 0x0000000100147547 */ /* 0x000fea000b800000 */
[----:B01234-:R-:W0:Y:S02]  /*0a00*/  LDC.64 R20, c[0x0][0x380] ;  /* 0x0000e000ff147b82 */ /* 0x01fe240000000a00 */
[----:B0-----:R-:W-:-:S06]  /*0a10*/  IMAD.WIDE R20, R9, 0x4, R20 ;  /* 0x0000000409147825 */ /* 0x001fcc00078e0214 */
[----:B------:R-:W2:Y:S04]  /*0a20*/  LDG.E.CONSTANT R20, desc[UR12][R20.64] ;  /* 0x0000000c14147981 */ /* 0x000ea8000c1e9900 */
[----:B--2---:R0:W-:Y:S01]  /*0a30*/  STS [R19+0x1000], R20 ;  /* 0x0010001413007388 */ /* 0x0041e20000000800 */
[----:B------:R-:W-:Y:S05]  /*0a40*/  BRA `(.L_x_16) ;  /* 0x0000000000287947 */ /* 0x000fea0003800000 */
.L_x_15:
[----:B------:R-:W-:Y:S01]  /*0a50*/  ISETP.GE.AND P0, PT, R14, UR21, PT ;  /* 0x000000150e007c0c */ /* 0x000fe2000bf06270 */
[----:B------:R-:W-:Y:S01]  /*0a60*/  BSSY.RECONVERGENT B0, `(.L_x_17) ;  /* 0x0000007000007945 */ /* 0x000fe20003800200 */
[----:B0---4-:R-:W-:Y:S02]  /*0a70*/  IMAD.MOV.U32 R20, RZ, RZ, -0x800000 ;  /* 0xff800000ff147424 */ /* 0x011fe400078e00ff */
[----:B------:R-:W-:-:S13]  /*0a80*/  ISETP.GE.OR P0, PT, R23, UR17, P0 ;  /* 0x0000001117007c0c */ /* 0x000fda0008706670 */
[----:B------:R-:W-:Y:S05]  /*0a90*/  @P0 BRA `(.L_x_18) ;  /* 0x00000000000c0947 */ /* 0x000fea0003800000 */
[----:B-123--:R-:W0:Y:S02]  /*0aa0*/  LDC.64 R20, c[0x0][0x380] ;  /* 0x0000e000ff147b82 */ /* 0x00ee240000000a00 */
[----:B0-----:R-:W-:-:S06]  /*0ab0*/  IMAD.WIDE R20, R9, 0x4, R20 ;  /* 0x0000000409147825 */ /* 0x001fcc00078e0214 */
[----:B------:R0:W5:Y:S02]  /*0ac0*/  LDG.E.CONSTANT R20, desc[UR12][R20.64] ;  /* 0x0000000c14147981 */ /* 0x000164000c1e9900 */
.L_x_18:
[----:B------:R-:W-:Y:S05]  /*0ad0*/  BSYNC.RECONVERGENT B0 ;  /* 0x0000000000007941 */ /* 0x000fea0003800200 */
.L_x_17:
[----:B-----5:R4:W-:Y:S02]  /*0ae0*/  STS [R19+0x1000], R20 ;  /* 0x0010001413007388 */ /* 0x0209e40000000800 */
.L_x_16:
[----:B------:R-:W-:Y:S05]  /*0af0*/  BRA.U UP0, `(.L_x_19) ;  /* 0x0000000100147547 */ /* 0x000fea000b800000 */
[----:B01234-:R-:W0:Y:S02]  /*0b00*/  LDC.64 R20, c[0x0][0x380] ;  /* 0x0000e000ff147b82 */ /* 0x01fe240000000a00 */
[----:B0-----:R-:W-:-:S06]  /*0b10*/  IMAD.WIDE R20, R17, 0x4, R20 ;  /* 0x0000000411147825 */ /* 0x001fcc00078e0214 */
[----:B------:R-:W2:Y:S04]  /*0b20*/  LDG.E.CONSTANT R20, desc[UR12][R20.64] ;  /* 0x0000000c14147981 */ /* 0x000ea8000c1e9900 */
[----:B--2---:R0:W-:Y:S01]  /*0b30*/  STS [R19+0x1400], R20 ;  /* 0x0014001413007388 */ /* 0x0041e20000000800 */
[----:B------:R-:W-:Y:S05]  /*0b40*/  BRA `(.L_x_20) ;  /* 0x00000000002c7947 */ /* 0x000fea0003800000 */
.L_x_19:
[----:B0---4-:R-:W-:Y:S01]  /*0b50*/  VIADD R20, R14, 0x4 ;  /* 0x000000040e147836 */ /* 0x011fe20000000000 */
[----:B------:R-:W-:Y:S04]  /*0b60*/  BSSY.RECONVERGENT B0, `(.L_x_21) ;  /* 0x0000008000007945 */ /* 0x000fe80003800200 */
[----:B------:R-:W-:Y:S02]  /*0b70*/  ISETP.GE.AND P0, PT, R20, UR21, PT ;  /* 0x0000001514007c0c */ /* 0x000fe4000bf06270 */
[----:B------:R-:W-:Y:S02]  /*0b80*/  MOV R20, 0xff800000 ;  /* 0xff80000000147802 */ /* 0x000fe40000000f00 */
[----:B------:R-:W-:-:S13]  /*0b90*/  ISETP.GE.OR P0, PT, R23, UR17, P0 ;  /* 0x0000001117007c0c */ /* 0x000fda0008706670 */
[----:B------:R-:W-:Y:S05]  /*0ba0*/  @P0 BRA `(.L_x_22) ;  /* 0x00000000000c0947 */ /* 0x000fea0003800000 */
[----:B-123--:R-:W0:Y:S02]  /*0bb0*/  LDC.64 R20, c[0x0][0x380] ;  /* 0x0000e000ff147b82 */ /* 0x00ee240000000a00 */
[----:B0-----:R-:W-:-:S06]  /*0bc0*/  IMAD.WIDE R20, R17, 0x4, R20 ;  /* 0x0000000411147825 */ /* 0x001fcc00078e0214 */
[----:B------:R0:W5:Y:S02]  /*0bd0*/  LDG.E.CONSTANT R20, desc[UR12][R20.64] ;  /* 0x0000000c14147981 */ /* 0x000164000c1e9900 */
.L_x_22:
[----:B------:R-:W-:Y:S05]  /*0be0*/  BSYNC.RECONVERGENT B0 ;  /* 0x0000000000007941 */ /* 0x000fea0003800200 */
.L_x_21:
[----:B-----5:R4:W-:Y:S02]  /*0bf0*/  STS [R19+0x1400], R20 ;  /* 0x0014001413007388 */ /* 0x0209e40000000800 */
.L_x_20:
[----:B------:R-:W-:Y:S05]  /*0c00*/  BRA.U UP0, `(.L_x_23) ;  /* 0x0000000100147547 */ /* 0x000fea000b800000 */
[----:B01234-:R-:W0:Y:S02]  /*0c10*/  LDC.64 R20, c[0x0][0x380] ;  /* 0x0000e000ff147b82 */ /* 0x01fe240000000a00 */
[----:B0-----:R-:W-:-:S06]  /*0c20*/  IMAD.WIDE R20, R11, 0x4, R20 ;  /* 0x000000040b147825 */ /* 0x001fcc00078e0214 */
[----:B------:R-:W2:Y:S04]  /*0c30*/  LDG.E.CONSTANT R20, desc[UR12][R20.64] ;  /* 0x0000000c14147981 */ /* 0x000ea8000c1e9900 */
[----:B--2---:R0:W-:Y:S01]  /*0c40*/  STS [R19+0x1800], R20 ;  /* 0x0018001413007388 */ /* 0x0041e20000000800 */
[----:B------:R-:W-:Y:S05]  /*0c50*/  BRA `(.L_x_24) ;  /* 0x00000000002c7947 */ /* 0x000fea0003800000 */
.L_x_23:
[----:B0---4-:R-:W-:Y:S01]  /*0c60*/  VIADD R20, R14, 0x8 ;  /* 0x000000080e147836 */ /* 0x011fe20000000000 */
[----:B------:R-:W-:Y:S04]  /*0c70*/  BSSY.RECONVERGENT B0, `(.L_x_25) ;  /* 0x0000008000007945 */ /* 0x000fe80003800200 */
[----:B------:R-:W-:Y:S01]  /*0c80*/  ISETP.GE.AND P0, PT, R20, UR21, PT ;  /* 0x0000001514007c0c */ /* 0x000fe2000bf06270 */
[----:B------:R-:W-:-:S03]  /*0c90*/  IMAD.MOV.U32 R20, RZ, RZ, -0x800000 ;  /* 0xff800000ff147424 */ /* 0x000fc600078e00ff */
[----:B------:R-:W-:-:S13]  /*0ca0*/  ISETP.GE.OR P0, PT, R23, UR17, P0 ;  /* 0x0000001117007c0c */ /* 0x000fda0008706670 */
[----:B------:R-:W-:Y:S05]  /*0cb0*/  @P0 BRA `(.L_x_26) ;  /* 0x00000000000c0947 */ /* 0x000fea0003800000 */
[----:B-123--:R-:W0:Y:S02]  /*0cc0*/  LDC.64 R20, c[0x0][0x380] ;  /* 0x0000e000ff147b82 */ /* 0x00ee240000000a00 */
[----:B0-----:R-:W-:-:S06]  /*0cd0*/  IMAD.WIDE R20, R11, 0x4, R20 ;  /* 0x000000040b147825 */ /* 0x001fcc00078e0214 */
[----:B------:R0:W5:Y:S02]  /*0ce0*/  LDG.E.CONSTANT R20, desc[UR12][R20.64] ;  /* 0x0000000c14147981 */ /* 0x000164000c1e9900 */
.L_x_26:
[----:B------:R-:W-:Y:S05]  /*0cf0*/  BSYNC.RECONVERGENT B0 ;  /* 0x0000000000007941 */ /* 0x000fea0003800200 */
.L_x_25:
[----:B-----5:R4:W-:Y:S02]  /*0d00*/  STS [R19+0x1800], R20 ;  /* 0x0018001413007388 */ /* 0x0209e40000000800 */
.L_x_24:
[----:B------:R-:W-:Y:S05]  /*0d10*/  BRA.U UP0, `(.L_x_27) ;  /* 0x0000000100147547 */ /* 0x000fea000b800000 */
[----:B01234-:R-:W0:Y:S02]  /*0d20*/  LDC.64 R20, c[0x0][0x380] ;  /* 0x0000e000ff147b82 */ /* 0x01fe240000000a00 */
[----:B0-----:R-:W-:-:S06]  /*0d30*/  IMAD.WIDE R20, R13, 0x4, R20 ;  /* 0x000000040d147825 */ /* 0x001fcc00078e0214 */
[----:B------:R-:W2:Y:S04]  /*0d40*/  LDG.E.CONSTANT R20, desc[UR12][R20.64] ;  /* 0x0000000c14147981 */ /* 0x000ea8000c1e9900 */
[----:B--2---:R0:W-:Y:S01]  /*0d50*/  STS [R19+0x1c00], R20 ;  /* 0x001c001413007388 */ /* 0x0041e20000000800 */
[----:B------:R-:W-:Y:S05]  /*0d60*/  BRA `(.L_x_28) ;  /* 0x00000000002c7947 */ /* 0x000fea0003800000 */
.L_x_27:
        /* <DEDUP_REMOVED lines=9> */
.L_x_30:
[----:B------:R-:W-:Y:S05]  /*0e00*/  BSYNC.RECONVERGENT B0 ;  /* 0x0000000000007941 */ /* 0x000fea0003800200 */
.L_x_29:
[----:B-----5:R4:W-:Y:S02]  /*0e10*/  STS [R19+0x1c00], R20 ;  /* 0x001c001413007388 */ /* 0x0209e40000000800 */
.L_x_28:
[----:B------:R-:W-:Y:S01]  /*0e20*/  UISETP.GT.AND UP0, UPT, UR10, UR5, UPT ;  /* 0x000000050a00728c */ /* 0x000fe2000bf04270 */
[----:B------:R-:W-:Y:S01]  /*0e30*/  BSSY.RECONVERGENT B0, `(.L_x_31) ;  /* 0x0000012000007945 */ /* 0x000fe20003800200 */
[----:B------:R-:W-:Y:S02]  /*0e40*/  USHF.L.U32 UR8, UR16, 0x6, URZ ;  /* 0x0000000610087899 */ /* 0x000fe400080006ff */
[----:B------:R-:W-:-:S04]  /*0e50*/  UISETP.EQ.OR UP0, UPT, UR16, UR6, UP0 ;  /* 0x000000061000728c */ /* 0x000fc80008702670 */
[----:B0123--:R-:W-:-:S05]  /*0e60*/  IMAD.U32 R21, RZ, RZ, UR8 ;  /* 0x00000008ff157e24 */ /* 0x00ffca000f8e00ff */
[----:B------:R-:W-:Y:S01]  /*0e70*/  LOP3.LUT R22, R21, 0x3f, R22, 0xf8, !PT ;  /* 0x0000003f15167812 */ /* 0x000fe200078ef816 */
[----:B------:R-:W-:Y:S06]  /*0e80*/  BRA.U !UP0, `(.L_x_32) ;  /* 0x0000000108247547 */ /* 0x000fec000b800000 */
[----:B------:R-:W-:Y:S01]  /*0e90*/  ISETP.GE.AND P0, PT, R22, UR20, PT ;  /* 0x0000001416007c0c */ /* 0x000fe2000bf06270 */
[----:B------:R-:W-:Y:S01]  /*0ea0*/  IMAD.MOV.U32 R21, RZ, RZ, -0x800000 ;  /* 0xff800000ff157424 */ /* 0x000fe200078e00ff */
[----:B----4-:R-:W-:-:S04]  /*0eb0*/  IADD3 R20, PT, PT, R14, -0x10, RZ ;  /* 0xfffffff00e147810 */ /* 0x010fc80007ffe0ff */
[----:B------:R-:W-:-:S13]  /*0ec0*/  ISETP.GE.OR P0, PT, R20, UR21, P0 ;  /* 0x0000001514007c0c */ /* 0x000fda0008706670 */
[----:B------:R-:W-:Y:S05]  /*0ed0*/  @P0 BRA `(.L_x_33) ;  /* 0x00000000001c0947 */ /* 0x000fea0003800000 */
[----:B------:R-:W0:Y:S02]  /*0ee0*/  LDC.64 R20, c[0x0][0x388] ;  /* 0x0000e200ff147b82 */ /* 0x000e240000000a00 */
[----:B0-----:R-:W-:-:S06]  /*0ef0*/  IMAD.WIDE R20, R6, 0x4, R20 ;  /* 0x0000000406147825 */ /* 0x001fcc00078e0214 */
[----:B------:R1:W5:Y:S01]  /*0f00*/  LDG.E.CONSTANT R21, desc[UR12][R20.64] ;  /* 0x0000000c14157981 */ /* 0x000362000c1e9900 */
[----:B------:R-:W-:Y:S05]  /*0f10*/  BRA `(.L_x_33) ;  /* 0x00000000000c7947 */ /* 0x000fea0003800000 */
.L_x_32:
[----:B----4-:R-:W0:Y:S02]  /*0f20*/  LDC.64 R20, c[0x0][0x388] ;  /* 0x0000e200ff147b82 */ /* 0x010e240000000a00 */
[----:B0-----:R-:W-:-:S06]  /*0f30*/  IMAD.WIDE R20, R6, 0x4, R20 ;  /* 0x0000000406147825 */ /* 0x001fcc00078e0214 */
[----:B------:R0:W5:Y:S02]  /*0f40*/  LDG.E.CONSTANT R21, desc[UR12][R20.64] ;  /* 0x0000000c14157981 */ /* 0x000164000c1e9900 */
.L_x_33:
[----:B------:R-:W-:Y:S05]  /*0f50*/  BSYNC.RECONVERGENT B0 ;  /* 0x0000000000007941 */ /* 0x000fea0003800200 */
.L_x_31:
[----:B-----5:R2:W-:Y:S01]  /*0f60*/  STS [R18], R21 ;  /* 0x0000001512007388 */ /* 0x0205e20000000800 */
[----:B------:R-:W-:Y:S05]  /*0f70*/  BRA.U UP0, `(.L_x_34) ;  /* 0x0000000100147547 */ /* 0x000fea000b800000 */
[----:B012---:R-:W0:Y:S02]  /*0f80*/  LDC.64 R20, c[0x0][0x388] ;  /* 0x0000e200ff147b82 */ /* 0x007e240000000a00 */
[----:B0-----:R-:W-:-:S06]  /*0f90*/  IMAD.WIDE R20, R16, 0x4, R20 ;  /* 0x0000000410147825 */ /* 0x001fcc00078e0214 */
[----:B------:R-:W2:Y:S04]  /*0fa0*/  LDG.E.CONSTANT R21, desc[UR12][R20.64] ;  /* 0x0000000c14157981 */ /* 0x000ea8000c1e9900 */
[----:B--2---:R0:W-:Y:S01]  /*0fb0*/  STS [R18+0x400], R21 ;  /* 0x0004001512007388 */ /* 0x0041e20000000800 */
[----:B------:R-:W-:Y:S05]  /*0fc0*/  BRA `(.L_x_35) ;  /* 0x00000000002c7947 */ /* 0x000fea0003800000 */
.L_x_34:
[----:B01----:R-:W-:Y:S01]  /*0fd0*/  VIADD R20, R14, 0xfffffff4 ;  /* 0xfffffff40e147836 */ /* 0x003fe20000000000 */
[----:B------:R-:W-:Y:S01]  /*0fe0*/  ISETP.GE.AND P0, PT, R22, UR20, PT ;  /* 0x0000001416007c0c */ /* 0x000fe2000bf06270 */
[----:B------:R-:W-:Y:S01]  /*0ff0*/  BSSY.RECONVERGENT B0, `(.L_x_36) ;  /* 0x0000007000007945 */ /* 0x000fe20003800200 */
[----:B--2---:R-:W-:Y:S02]  /*1000*/  IMAD.MOV.U32 R21, RZ, RZ, -0x800000 ;  /* 0xff800000ff157424 */ /* 0x004fe400078e00ff */
[----:B------:R-:W-:-:S13]  /*1010*/  ISETP.GE.OR P0, PT, R20, UR21, P0 ;  /* 0x0000001514007c0c */ /* 0x000fda0008706670 */
[----:B------:R-:W-:Y:S05]  /*1020*/  @P0 BRA `(.L_x_37) ;  /* 0x00000000000c0947 */ /* 0x000fea0003800000 */
[----:B------:R-:W0:Y:S02]  /*1030*/  LDC.64 R20, c[0x0][0x388] ;  /* 0x0000e200ff147b82 */ /* 0x000e240000000a00 */
[----:B0-----:R-:W-:-:S06]  /*1040*/  IMAD.WIDE R20, R16, 0x4, R20 ;  /* 0x0000000410147825 */ /* 0x001fcc00078e0214 */
[----:B------:R0:W5:Y:S02]  /*1050*/  LDG.E.CONSTANT R21, desc[UR12][R20.64] ;  /* 0x0000000c14157981 */ /* 0x000164000c1e9900 */
.L_x_37:
[----:B------:R-:W-:Y:S05]  /*1060*/  BSYNC.RECONVERGENT B0 ;  /* 0x0000000000007941 */ /* 0x000fea0003800200 */
.L_x_36:
[----:B-----5:R1:W-:Y:S02]  /*1070*/  STS [R18+0x400], R21 ;  /* 0x0004001512007388 */ /* 0x0203e40000000800 */
.L_x_35:
[----:B------:R-:W-:Y:S05]  /*1080*/  BRA.U UP0, `(.L_x_38) ;  /* 0x0000000100147547 */ /* 0x000fea000b800000 */
[----:B01----:R-:W0:Y:S02]  /*1090*/  LDC.64 R20, c[0x0][0x388] ;  /* 0x0000e200ff147b82 */ /* 0x003e240000000a00 */
[----:B0-----:R-:W-:-:S06]  /*10a0*/  IMAD.WIDE R20, R4, 0x4, R20 ;  /* 0x0000000404147825 */ /* 0x001fcc00078e0214 */
[----:B------:R-:W2:Y:S04]  /*10b0*/  LDG.E.CONSTANT R21, desc[UR12][R20.64] ;  /* 0x0000000c14157981 */ /* 0x000ea8000c1e9900 */
[----:B--2---:R0:W-:Y:S01]  /*10c0*/  STS [R18+0x800], R21 ;  /* 0x0008001512007388 */ /* 0x0041e20000000800 */
[----:B------:R-:W-:Y:S05]  /*10d0*/  BRA `(.L_x_39) ;  /* 0x00000000002c7947 */ /* 0x000fea0003800000 */
.L_x_38:
[----:B0-----:R-:W-:Y:S01]  /*10e0*/  VIADD R20, R14, 0xfffffff8 ;  /* 0xfffffff80e147836 */ /* 0x001fe20000000000 */
[----:B------:R-:W-:Y:S01]  /*10f0*/  ISETP.GE.AND P0, PT, R22, UR20, PT ;  /* 0x0000001416007c0c */ /* 0x000fe2000bf06270 */
[----:B------:R-:W-:Y:S01]  /*1100*/  BSSY.RECONVERGENT B0, `(.L_x_40) ;  /* 0x0000007000007945 */ /* 0x000fe20003800200 */
[----:B-1----:R-:W-:Y:S02]  /*1110*/  IMAD.MOV.U32 R21, RZ, RZ, -0x800000 ;  /* 0xff800000ff157424 */ /* 0x002fe400078e00ff */
[----:B------:R-:W-:-:S13]  /*1120*/  ISETP.GE.OR P0, PT, R20, UR21, P0 ;  /* 0x0000001514007c0c */ /* 0x000fda0008706670 */
[----:B------:R-:W-:Y:S05]  /*1130*/  @P0 BRA `(.L_x_41) ;  /* 0x00000000000c0947 */ /* 0x000fea0003800000 */
[----:B------:R-:W0:Y:S02]  /*1140*/  LDC.64 R20, c[0x0][0x388] ;  /* 0x0000e200ff147b82 */ /* 0x000e240000000a00 */
[----:B0-----:R-:W-:-:S06]  /*1150*/  IMAD.WIDE R20, R4, 0x4, R20 ;  /* 0x0000000404147825 */ /* 0x001fcc00078e0214 */
[----:B------:R0:W5:Y:S02]  /*1160*/  LDG.E.CONSTANT R21, desc[UR12][R20.64] ;  /* 0x0000000c14157981 */ /* 0x000164000c1e9900 */
.L_x_41:
[----:B------:R-:W-:Y:S05]  /*1170*/  BSYNC.RECONVERGENT B0 ;  /* 0x0000000000007941 */ /* 0x000fea0003800200 */
.L_x_40:
[----:B-----5:R1:W-:Y:S02]  /*1180*/  STS [R18+0x800], R21 ;  /* 0x0008001512007388 */ /* 0x0203e40000000800 */
.L_x_39:
[----:B------:R-:W-:Y:S05]  /*1190*/  BRA.U UP0, `(.L_x_42) ;  /* 0x0000000100147547 */ /* 0x000fea000b800000 */
[----:B01----:R-:W0:Y:S02]  /*11a0*/  LDC.64 R20, c[0x0][0x388] ;  /* 0x0000e200ff147b82 */ /* 0x003e240000000a00 */
[----:B0-----:R-:W-:-:S06]  /*11b0*/  IMAD.WIDE R20, R2, 0x4, R20 ;  /* 0x0000000402147825 */ /* 0x001fcc00078e0214 */
[----:B------:R-:W2:Y:S04]  /*11c0*/  LDG.E.CONSTANT R21, desc[UR12][R20.64] ;  /* 0x0000000c14157981 */ /* 0x000ea8000c1e9900 */
[----:B--2---:R0:W-:Y:S01]  /*11d0*/  STS [R18+0xc00], R21 ;  /* 0x000c001512007388 */ /* 0x0041e20000000800 */
[----:B------:R-:W-:Y:S05]  /*11e0*/  BRA `(.L_x_43) ;  /* 0x00000000002c7947 */ /* 0x000fea0003800000 */
.L_x_42:
[----:B------:R-:W-:Y:S01]  /*11f0*/  ISETP.GE.AND P0, PT, R22, UR20, PT ;  /* 0x0000001416007c0c */ /* 0x000fe2000bf06270 */
[----:B------:R-:W-:Y:S01]  /*1200*/  BSSY.RECONVERGENT B0, `(.L_x_44) ;  /* 0x0000008000007945 */ /* 0x000fe20003800200 */
[----:B0-----:R-:W-:Y:S01]  /*1210*/  IADD3 R20, PT, PT, R14, -0x4, RZ ;  /* 0xfffffffc0e147810 */ /* 0x001fe20007ffe0ff */
[----:B-1----:R-:W-:-:S03]  /*1220*/  IMAD.MOV.U32 R21, RZ, RZ, -0x800000 ;  /* 0xff800000ff157424 */ /* 0x002fc600078e00ff */
[----:B------:R-:W-:-:S13]  /*1230*/  ISETP.GE.OR P0, PT, R20, UR21, P0 ;  /* 0x0000001514007c0c */ /* 0x000fda0008706670 */
[----:B------:R-:W-:Y:S05]  /*1240*/  @P0 BRA `(.L_x_45) ;  /* 0x00000000000c0947 */ /* 0x000fea0003800000 */
[----:B------:R-:W0:Y:S02]  /*1250*/  LDC.64 R20, c[0x0][0x388] ;  /* 0x0000e200ff147b82 */ /* 0x000e240000000a00 */
[----:B0-----:R-:W-:-:S06]  /*1260*/  IMAD.WIDE R20, R2, 0x4, R20 ;  /* 0x0000000402147825 */ /* 0x001fcc00078e0214 */
[----:B------:R0:W5:Y:S02]  /*1270*/  LDG.E.CONSTANT R21, desc[UR12][R20.64] ;  /* 0x0000000c14157981 */ /* 0x000164000c1e9900 */
.L_x_45:
[----:B------:R-:W-:Y:S05]  /*1280*/  BSYNC.RECONVERGENT B0 ;  /* 0x0000000000007941 */ /* 0x000fea0003800200 */
.L_x_44:
[----:B-----5:R1:W-:Y:S02]  /*1290*/  STS [R18+0xc00], R21 ;  /* 0x000c001512007388 */ /* 0x0203e40000000800 */
.L_x_43:
[----:B------:R-:W-:Y:S05]  /*12a0*/  BRA.U UP0, `(.L_x_46) ;  /* 0x0000000100147547 */ /* 0x000fea000b800000 */
[----:B01----:R-:W0:Y:S02]  /*12b0*/  LDC.64 R20, c[0x0][0x388] ;  /* 0x0000e200ff147b82 */ /* 0x003e240000000a00 */
[----:B0-----:R-:W-:-:S06]  /*12c0*/  IMAD.WIDE R20, R0, 0x4, R20 ;  /* 0x0000000400147825 */ /* 0x001fcc00078e0214 */
[----:B------:R-:W2:Y:S04]  /*12d0*/  LDG.E.CONSTANT R21, desc[UR12][R20.64] ;  /* 0x0000000c14157981 */ /* 0x000ea8000c1e9900 */
[----:B--2---:R0:W-:Y:S01]  /*12e0*/  STS [R18+0x1000], R21 ;  /* 0x0010001512007388 */ /* 0x0041e20000000800 */
[----:B------:R-:W-:Y:S05]  /*12f0*/  BRA `(.L_x_47) ;  /* 0x0000000000287947 */ /* 0x000fea0003800000 */
.L_x_46:
[----:B------:R-:W-:Y:S01]  /*1300*/  ISETP.GE.AND P0, PT, R22, UR20, PT ;  /* 0x0000001416007c0c */ /* 0x000fe2000bf06270 */
[----:B------:R-:W-:Y:S01]  /*1310*/  BSSY.RECONVERGENT B0, `(.L_x_48) ;  /* 0x0000007000007945 */ /* 0x000fe20003800200 */
[----:B01----:R-:W-:Y:S02]  /*1320*/  IMAD.MOV.U32 R21, RZ, RZ, -0x800000 ;  /* 0xff800000ff157424 */ /* 0x003fe400078e00ff */
[----:B------:R-:W-:-:S13]  /*1330*/  ISETP.GE.OR P0, PT, R14, UR21, P0 ;  /* 0x000000150e007c0c */ /* 0x000fda0008706670 */
[----:B------:R-:W-:Y:S05]  /*1340*/  @P0 BRA `(.L_x_49) ;  /* 0x00000000000c0947 */ /* 0x000fea0003800000 */
[----:B------:R-:W0:Y:S02]  /*1350*/  LDC.64 R20, c[0x0][0x388] ;  /* 0x0000e200ff147b82 */ /* 0x000e240000000a00 */
[----:B0-----:R-:W-:-:S06]  /*1360*/  IMAD.WIDE R20, R0, 0x4, R20 ;  /* 0x0000000400147825 */ /* 0x001fcc00078e0214 */
[----:B------:R0:W5:Y:S02]  /*1370*/  LDG.E.CONSTANT R21, desc[UR12][R20.64] ;  /* 0x0000000c14157981 */ /* 0x000164000c1e9900 */
.L_x_49:
[----:B------:R-:W-:Y:S05]  /*1380*/  BSYNC.RECONVERGENT B0 ;  /* 0x0000000000007941 */ /* 0x000fea0003800200 */
.L_x_48:
[----:B-----5:R1:W-:Y:S02]  /*1390*/  STS [R18+0x1000], R21 ;  /* 0x0010001512007388 */ /* 0x0203e40000000800 */
.L_x_47:
[----:B------:R-:W-:Y:S05]  /*13a0*/  BRA.U UP0, `(.L_x_50) ;  /* 0x0000000100147547 */ /* 0x000fea000b800000 */
[----:B01----:R-:W0:Y:S02]  /*13b0*/  LDC.64 R20, c[0x0][0x388] ;  /* 0x0000e200ff147b82 */ /* 0x003e240000000a00 */
[----:B0-----:R-:W-:-:S06]  /*13c0*/  IMAD.WIDE R20, R8, 0x4, R20 ;  /* 0x0000000408147825 */ /* 0x001fcc00078e0214 */
[----:B------:R-:W2:Y:S04]  /*13d0*/  LDG.E.CONSTANT R21, desc[UR12][R20.64] ;  /* 0x0000000c14157981 */ /* 0x000ea8000c1e9900 */
[----:B--2---:R0:W-:Y:S01]  /*13e0*/  STS [R18+0x1400], R21 ;  /* 0x0014001512007388 */ /* 0x0041e20000000800 */
[----:B------:R-:W-:Y:S05]  /*13f0*/  BRA `(.L_x_51) ;  /* 0x00000000002c7947 */ /* 0x000fea0003800000 */
.L_x_50:
        /* <DEDUP_REMOVED lines=9> */
.L_x_53:
[----:B------:R-:W-:Y:S05]  /*1490*/  BSYNC.RECONVERGENT B0 ;  /* 0x0000000000007941 */ /* 0x000fea0003800200 */
.L_x_52:
[----:B-----5:R1:W-:Y:S02]  /*14a0*/  STS [R18+0x1400], R21 ;  /* 0x0014001512007388 */ /* 0x0203e40000000800 */
.L_x_51:
[----:B------:R-:W-:Y:S05]  /*14b0*/  BRA.U UP0, `(.L_x_54) ;  /* 0x0000000100147547 */ /* 0x000fea000b800000 */
[----:B01----:R-:W0:Y:S02]  /*14c0*/  LDC.64 R20, c[0x0][0x388] ;  /* 0x0000e200ff147b82 */ /* 0x003e240000000a00 */
[----:B0-----:R-:W-:-:S06]  /*14d0*/  IMAD.WIDE R20, R10, 0x4, R20 ;  /* 0x000000040a147825 */ /* 0x001fcc00078e0214 */
[----:B------:R-:W2:Y:S04]  /*14e0*/  LDG.E.CONSTANT R21, desc[UR12][R20.64] ;  /* 0x0000000c14157981 */ /* 0x000ea8000c1e9900 */
[----:B--2---:R0:W-:Y:S01]  /*14f0*/  STS [R18+0x1800], R21 ;  /* 0x0018001512007388 */ /* 0x0041e20000000800 */
[----:B------:R-:W-:Y:S05]  /*1500*/  BRA `(.L_x_55) ;  /* 0x00000000002c7947 */ /* 0x000fea0003800000 */
.L_x_54:
[----:B0-----:R-:W-:Y:S01]  /*1510*/  VIADD R20, R14, 0x8 ;  /* 0x000000080e147836 */ /* 0x001fe20000000000 */
[----:B------:R-:W-:Y:S01]  /*1520*/  ISETP.GE.AND P0, PT, R22, UR20, PT ;  /* 0x0000001416007c0c */ /* 0x000fe2000bf06270 */
[----:B------:R-:W-:Y:S01]  /*1530*/  BSSY.RECONVERGENT B0, `(.L_x_56) ;  /* 0x0000007000007945 */ /* 0x000fe20003800200 */
[----:B-1----:R-:W-:Y:S02]  /*1540*/  MOV R21, 0xff800000 ;  /* 0xff80000000157802 */ /* 0x002fe40000000f00 */
[----:B------:R-:W-:-:S13]  /*1550*/  ISETP.GE.OR P0, PT, R20, UR21, P0 ;  /* 0x0000001514007c0c */ /* 0x000fda0008706670 */
[----:B------:R-:W-:Y:S05]  /*1560*/  @P0 BRA `(.L_x_57) ;  /* 0x00000000000c0947 */ /* 0x000fea0003800000 */
[----:B------:R-:W0:Y:S02]  /*1570*/  LDC.64 R20, c[0x0][0x388] ;  /* 0x0000e200ff147b82 */ /* 0x000e240000000a00 */
[----:B0-----:R-:W-:-:S06]  /*1580*/  IMAD.WIDE R20, R10, 0x4, R20 ;  /* 0x000000040a147825 */ /* 0x001fcc00078e0214 */
[----:B------:R0:W5:Y:S02]  /*1590*/  LDG.E.CONSTANT R21, desc[UR12][R20.64] ;  /* 0x0000000c14157981 */ /* 0x000164000c1e9900 */
.L_x_57:
[----:B------:R-:W-:Y:S05]  /*15a0*/  BSYNC.RECONVERGENT B0 ;  /* 0x0000000000007941 */ /* 0x000fea0003800200 */
.L_x_56:
[----:B-----5:R1:W-:Y:S02]  /*15b0*/  STS [R18+0x1800], R21 ;  /* 0x0018001512007388 */ /* 0x0203e40000000800 */
.L_x_55:
[----:B------:R-:W-:Y:S05]  /*15c0*/  BRA.U UP0, `(.L_x_58) ;  /* 0x0000000100147547 */ /* 0x000fea000b800000 */
[----:B01----:R-:W0:Y:S02]  /*15d0*/  LDC.64 R20, c[0x0][0x388] ;  /* 0x0000e200ff147b82 */ /* 0x003e240000000a00 */
[----:B0-----:R-:W-:-:S06]  /*15e0*/  IMAD.WIDE R20, R12, 0x4, R20 ;  /* 0x000000040c147825 */ /* 0x001fcc00078e0214 */
[----:B------:R-:W2:Y:S04]  /*15f0*/  LDG.E.CONSTANT R21, desc[UR12][R20.64] ;  /* 0x0000000c14157981 */ /* 0x000ea8000c1e9900 */
[----:B--2---:R0:W-:Y:S01]  /*1600*/  STS [R18+0x1c00], R21 ;  /* 0x001c001512007388 */ /* 0x0041e20000000800 */
[----:B------:R-:W-:Y:S05]  /*1610*/  BRA `(.L_x_59) ;  /* 0x00000000002c7947 */ /* 0x000fea0003800000 */
.L_x_58:
        /* <DEDUP_REMOVED lines=9> */
.L_x_61:
[----:B------:R-:W-:Y:S05]  /*16b0*/  BSYNC.RECONVERGENT B0 ;  /* 0x0000000000007941 */ /* 0x000fea0003800200 */
.L_x_60:
[----:B-----5:R1:W-:Y:S02]  /*16c0*/  STS [R18+0x1c00], R21 ;  /* 0x001c001512007388 */ /* 0x0203e40000000800 */
.L_x_59:
[----:B------:R-:W2:Y:S08]  /*16d0*/  S2UR UR9, SR_CgaCtaId ;  /* 0x00000000000979c3 */ /* 0x000eb00000008800 */
[----:B------:R-:W-:Y:S01]  /*16e0*/  BAR.SYNC.DEFER_BLOCKING 0x0 ;  /* 0x0000000000007b1d */ /* 0x000fe20000010000 */
[----:B------:R-:W-:-:S05]  /*16f0*/  VIADD R14, R14, 0x20 ;  /* 0x000000200e0e7836 */ /* 0x000fca0000000000 */
[----:B------:R-:W-:Y:S02]  /*1700*/  UMOV UR8, 0x400 ;  /* 0x0000040000087882 */ /* 0x000fe40000000000 */
[----:B------:R-:W-:Y:S02]  /*1710*/  UIADD3 UR10, UPT, UPT, UR8, 0x2000, URZ ;  /* 0x00002000080a7890 */ /* 0x000fe4000fffe0ff */
[----:B--2---:R-:W-:Y:S02]  /*1720*/  ULEA UR8, UR9, UR8, 0x18 ;  /* 0x0000000809087291 */ /* 0x004fe4000f8ec0ff */
[----:B------:R-:W-:-:S04]  /*1730*/  ULEA UR10, UR9, UR10, 0x18 ;  /* 0x0000000a090a7291 */ /* 0x000fc8000f8ec0ff */
[----:B------:R-:W-:Y:S01]  /*1740*/  LEA R29, R29, UR8, 0x4 ;  /* 0x000000081d1d7c11 */ /* 0x000fe2000f8e20ff */
[----:B------:R-:W-:Y:S01]  /*1750*/  UIADD3 UR8, UPT, UPT, UR7, 0x20, URZ ;  /* 0x0000002007087890 */ /* 0x000fe2000fffe0ff */
[----:B------:R-:W-:Y:S01]  /*1760*/  LEA R28, R28, UR10, 0x4 ;  /* 0x0000000a1c1c7c11 */ /* 0x000fe2000f8e20ff */
[----:B------:R-:W-:Y:S02]  /*1770*/  UIADD3 UR7, UPT, UPT, UR7, 0x10, URZ ;  /* 0x0000001007077890 */ /* 0x000fe4000fffe0ff */
[----:B01----:R-:W-:Y:S02]  /*1780*/  LDS.128 R20, [R29] ;  /* 0x000000001d147984 */ /* 0x003fe40000000c00 */
[----:B------:R-:W-:Y:S02]  /*1790*/  UISETP.GE.AND UP0, UPT, UR7, UR21, UPT ;  /* 0x000000150700728c */ /* 0x000fe4000bf06270 */
[----:B------:R-:W0:Y:S01]  /*17a0*/  LDS.128 R24, [R28] ;  /* 0x000000001c187984 */ /* 0x000e220000000c00 */
[----:B------:R-:W-:Y:S01]  /*17b0*/  UMOV UR7, UR8 ;  /* 0x0000000800077c82 */ /* 0x000fe20008000000 */
[C---:B0-----:R-:W-:Y:S01]  /*17c0*/  FADD R61, R20.reuse, R24 ;  /* 0x00000018143d7221 */ /* 0x041fe20000000000 */
[C---:B------:R-:W-:Y:S01]  /*17d0*/  FADD R59, R20.reuse, R25 ;  /* 0x00000019143b7221 */ /* 0x040fe20000000000 */
[C-C-:B------:R-:W-:Y:S01]  /*17e0*/  FADD R60, R20.reuse, R26.reuse ;  /* 0x0000001a143c7221 */ /* 0x140fe20000000000 */
[----:B------:R-:W-:Y:S01]  /*17f0*/  FADD R49, R20, R27 ;  /* 0x0000001b14317221 */ /* 0x000fe20000000000 */
[C---:B------:R-:W-:Y:S01]  /*1800*/  FADD R43, R24.reuse, R21 ;  /* 0x00000015182b7221 */ /* 0x040fe20000000000 */
[C---:B------:R-:W-:Y:S01]  /*1810*/  FADD R44, R21.reuse, R25 ;  /* 0x00000019152c7221 */ /* 0x040fe20000000000 */
[C---:B------:R-:W-:Y:S01]  /*1820*/  FADD R46, R21.reuse, R26 ;  /* 0x0000001a152e7221 */ /* 0x040fe20000000000 */
[----:B------:R-:W-:Y:S01]  /*1830*/  FADD R48, R21, R27 ;  /* 0x0000001b15307221 */ /* 0x000fe20000000000 */
[----:B------:R-:W-:Y:S01]  /*1840*/  FADD R45, R24, R22 ;  /* 0x00000016182d7221 */ /* 0x000fe20000000000 */
[C---:B------:R-:W-:Y:S01]  /*1850*/  FADD R50, R22.reuse, R25 ;  /* 0x0000001916327221 */ /* 0x040fe20000000000 */
[C-C-:B------:R-:W-:Y:S01]  /*1860*/  FADD R47, R22.reuse, R26.reuse ;  /* 0x0000001a162f7221 */ /* 0x140fe20000000000 */
[----:B------:R-:W-:Y:S01]  /*1870*/  FADD R51, R22, R27 ;  /* 0x0000001b16337221 */ /* 0x000fe20000000000 */
[----:B------:R-:W-:Y:S01]  /*1880*/  FADD R52, R24, R23 ;  /* 0x0000001718347221 */ /* 0x000fe20000000000 */
[C---:B------:R-:W-:Y:S01]  /*1890*/  FADD R53, R23.reuse, R25 ;  /* 0x0000001917357221 */ /* 0x040fe20000000000 */
[C---:B------:R-:W-:Y:S01]  /*18a0*/  FADD R55, R23.reuse, R26 ;  /* 0x0000001a17377221 */ /* 0x040fe20000000000 */
[----:B------:R-:W-:Y:S01]  /*18b0*/  FADD R54, R23, R27 ;  /* 0x0000001b17367221 */ /* 0x000fe20000000000 */
[----:B------:R-:W-:Y:S01]  /*18c0*/  FMNMX R58, R61, R58, !PT ;  /* 0x0000003a3d3a7209 */ /* 0x000fe20007800000 */
[----:B------:R-:W-:Y:S01]  /*18d0*/  LDS.128 R20, [R29+0x100] ;  /* 0x000100001d147984 */ /* 0x000fe20000000c00 */
[----:B------:R-:W-:-:S02]  /*18e0*/  FMNMX R56, R59, R56, !PT ;  /* 0x000000383b387209 */ /* 0x000fc40007800000 */
[----:B------:R-:W-:Y:S01]  /*18f0*/  FMNMX R57, R60, R57, !PT ;  /* 0x000000393c397209 */ /* 0x000fe20007800000 */
[----:B------:R-:W0:Y:S01]  /*1900*/  LDS.128 R24, [R28+0x100] ;  /* 0x000100001c187984 */ /* 0x000e220000000c00 */
[----:B------:R-:W-:Y:S02]  /*1910*/  FMNMX R42, R49, R42, !PT ;  /* 0x0000002a312a7209 */ /* 0x000fe40007800000 */
[----:B------:R-:W-:Y:S02]  /*1920*/  FMNMX R43, R43, R38, !PT ;  /* 0x000000262b2b7209 */ /* 0x000fe40007800000 */
[----:B------:R-:W-:Y:S02]  /*1930*/  FMNMX R44, R44, R31, !PT ;  /* 0x0000001f2c2c7209 */ /* 0x000fe40007800000 */
[----:B------:R-:W-:Y:S02]  /*1940*/  FMNMX R46, R46, R35, !PT ;  /* 0x000000232e2e7209 */ /* 0x000fe40007800000 */
[----:B------:R-:W-:-:S02]  /*1950*/  FMNMX R48, R48, R33, !PT ;  /* 0x0000002130307209 */ /* 0x000fc40007800000 */
[----:B------:R-:W-:Y:S02]  /*1960*/  FMNMX R45, R45, R36, !PT ;  /* 0x000000242d2d7209 */ /* 0x000fe40007800000 */
[----:B------:R-:W-:Y:S02]  /*1970*/  FMNMX R52, R52, R39, !PT ;  /* 0x0000002734347209 */ /* 0x000fe40007800000 */
[----:B------:R-:W-:Y:S02]  /*1980*/  FMNMX R50, R50, R37, !PT ;  /* 0x0000002532327209 */ /* 0x000fe40007800000 */
[----:B------:R-:W-:Y:S02]  /*1990*/  FMNMX R47, R47, R30, !PT ;  /* 0x0000001e2f2f7209 */ /* 0x000fe40007800000 */
[----:B------:R-:W-:Y:S02]  /*19a0*/  FMNMX R51, R51, R32, !PT ;  /* 0x0000002033337209 */ /* 0x000fe40007800000 */
[----:B------:R-:W-:-:S02]  /*19b0*/  FMNMX R53, R53, R34, !PT ;  /* 0x0000002235357209 */ /* 0x000fc40007800000 */
[----:B------:R-:W-:Y:S02]  /*19c0*/  FMNMX R55, R55, R40, !PT ;  /* 0x0000002837377209 */ /* 0x000fe40007800000 */
[----:B------:R-:W-:Y:S01]  /*19d0*/  FMNMX R54, R54, R41, !PT ;  /* 0x0000002936367209 */ /* 0x000fe20007800000 */
        /* <DEDUP_REMOVED lines=1006> */
[----:B------:R0:W1:Y:S01]  /*58c0*/  LDS.128 R24, [R28+0x1f00] ;  /* 0x001f00001c187984 */ /* 0x0000620000000c00 */
[----:B------:R-:W-:Y:S02]  /*58d0*/  FMNMX R48, R31, R48, !PT ;  /* 0x000000301f307209 */ /* 0x000fe40007800000 */
[----:B------:R-:W-:Y:S02]  /*58e0*/  FMNMX R39, R39, R50, !PT ;  /* 0x0000003227277209 */ /* 0x000fe40007800000 */
[----:B------:R-:W-:Y:S02]  /*58f0*/  FMNMX R34, R34, R47, !PT ;  /* 0x0000002f22227209 */ /* 0x000fe40007800000 */
[----:B------:R-:W-:Y:S01]  /*5900*/  FMNMX R32, R32, R51, !PT ;  /* 0x0000003320207209 */ /* 0x000fe20007800000 */
[----:B0-----:R-:W0:Y:S01]  /*5910*/  LDC.64 R28, c[0x0][0x398] ;  /* 0x0000e600ff1c7b82 */ /* 0x001e220000000a00 */
        /* <DEDUP_REMOVED lines=9> */
[C---:B0-----:R-:W-:Y:S01]  /*59b0*/  IMAD R16, R29.reuse, 0x20, R16 ;  /* 0x000000201d107824 */ /* 0x041fe200078e0210 */
[C---:B------:R-:W-:Y:S01]  /*59c0*/  LEA R8, R29.reuse, R8, 0x5 ;  /* 0x000000081d087211 */ /* 0x040fe200078e28ff */
[C---:B------:R-:W-:Y:S01]  /*59d0*/  IMAD R12, R29.reuse, 0x20, R12 ;  /* 0x000000201d0c7824 */ /* 0x040fe200078e020c */
[C---:B------:R-:W-:Y:S01]  /*59e0*/  LEA R3, R28.reuse, R3, 0x5 ;  /* 0x000000031c037211 */ /* 0x040fe200078e28ff */
[C---:B------:R-:W-:Y:S01]  /*59f0*/  IMAD R10, R29.reuse, 0x20, R10 ;  /* 0x000000201d0a7824 */ /* 0x040fe200078e020a */
[----:B------:R-:W-:Y:S01]  /*5a00*/  LEA R11, R28, R11, 0x5 ;  /* 0x0000000b1c0b7211 */ /* 0x000fe200078e28ff */
[----:B------:R-:W-:Y:S02]  /*5a10*/  IMAD R0, R29, 0x20, R0 ;  /* 0x000000201d007824 */ /* 0x000fe400078e0200 */
[C---:B-1----:R-:W-:Y:S01]  /*5a20*/  FADD R38, R20.reuse, R26 ;  /* 0x0000001a14267221 */ /* 0x042fe20000000000 */
[C---:B------:R-:W-:Y:S01]  /*5a30*/  FADD R42, R20.reuse, R27 ;  /* 0x0000001b142a7221 */ /* 0x040fe20000000000 */
[C---:B------:R-:W-:Y:S01]  /*5a40*/  FADD R51, R20.reuse, R24 ;  /* 0x0000001814337221 */ /* 0x040fe20000000000 */
[----:B------:R-:W-:Y:S01]  /*5a50*/  FADD R47, R20, R25 ;  /* 0x00000019142f7221 */ /* 0x000fe20000000000 */
[C---:B------:R-:W-:Y:S01]  /*5a60*/  FADD R31, R24.reuse, R21 ;  /* 0x00000015181f7221 */ /* 0x040fe20000000000 */
[C---:B------:R-:W-:Y:S01]  /*5a70*/  FADD R50, R21.reuse, R25 ;  /* 0x0000001915327221 */ /* 0x040fe20000000000 */
[C---:B------:R-:W-:Y:S01]  /*5a80*/  FADD R45, R21.reuse, R26 ;  /* 0x0000001a152d7221 */ /* 0x040fe20000000000 */
[----:B------:R-:W-:Y:S01]  /*5a90*/  FADD R36, R21, R27 ;  /* 0x0000001b15247221 */ /* 0x000fe20000000000 */
[----:B------:R-:W-:Y:S01]  /*5aa0*/  FADD R43, R24, R22 ;  /* 0x00000016182b7221 */ /* 0x000fe20000000000 */
[C---:B------:R-:W-:Y:S01]  /*5ab0*/  FADD R20, R22.reuse, R25 ;  /* 0x0000001916147221 */ /* 0x040fe20000000000 */
[--C-:B------:R-:W-:Y:S01]  /*5ac0*/  FADD R21, R22, R26.reuse ;  /* 0x0000001a16157221 */ /* 0x100fe20000000000 */
[----:B------:R-:W-:Y:S01]  /*5ad0*/  FADD R46, R24, R23 ;  /* 0x00000017182e7221 */ /* 0x000fe20000000000 */
[C---:B------:R-:W-:Y:S01]  /*5ae0*/  FADD R44, R23.reuse, R25 ;  /* 0x00000019172c7221 */ /* 0x040fe20000000000 */
[--C-:B------:R-:W-:Y:S01]  /*5af0*/  FADD R22, R22, R27.reuse ;  /* 0x0000001b16167221 */ /* 0x100fe20000000000 */
[C---:B------:R-:W-:Y:S01]  /*5b00*/  FADD R25, R23.reuse, R26 ;  /* 0x0000001a17197221 */ /* 0x040fe20000000000 */
[----:B------:R-:W-:Y:S01]  /*5b10*/  FADD R24, R23, R27 ;  /* 0x0000001b17187221 */ /* 0x000fe20000000000 */
[----:B------:R-:W-:Y:S01]  /*5b20*/  FMNMX R57, R57, R38, !PT ;  /* 0x0000002639397209 */ /* 0x000fe20007800000 */
[----:B------:R-:W-:Y:S01]  /*5b30*/  IMAD R2, R29, 0x20, R2 ;  /* 0x000000201d027824 */ /* 0x000fe200078e0202 */
[----:B------:R-:W-:Y:S01]  /*5b40*/  FMNMX R42, R33, R42, !PT ;  /* 0x0000002a212a7209 */ /* 0x000fe20007800000 */
[C---:B------:R-:W-:Y:S01]  /*5b50*/  IMAD R4, R29.reuse, 0x20, R4 ;  /* 0x000000201d047824 */ /* 0x040fe200078e0204 */
        /* <DEDUP_REMOVED lines=11> */
[----:B------:R-:W-:Y:S01]  /*5c10*/  IMAD R13, R28, 0x20, R13 ;  /* 0x000000201c0d7824 */ /* 0x000fe200078e020d */
[----:B------:R-:W-:Y:S01]  /*5c20*/  FMNMX R58, R58, R51, !PT ;  /* 0x000000333a3a7209 */ /* 0x000fe20007800000 */
[----:B------:R-:W-:Y:S01]  /*5c30*/  IMAD R15, R28, 0x20, R15 ;  /* 0x000000201c0f7824 */ /* 0x000fe200078e020f */
[----:B------:R-:W-:-:S02]  /*5c40*/  FMNMX R56, R56, R47, !PT ;  /* 0x0000002f38387209 */ /* 0x000fc40007800000 */
[----:B------:R-:W-:Y:S02]  /*5c50*/  FMNMX R35, R48, R45, !PT ;  /* 0x0000002d30237209 */ /* 0x000fe40007800000 */
[----:B------:R-:W-:Y:S02]  /*5c60*/  FMNMX R37, R37, R20, !PT ;  /* 0x0000001425257209 */ /* 0x000fe40007800000 */
[----:B------:R-:W-:Y:S02]  /*5c70*/  FMNMX R34, R55, R44, !PT ;  /* 0x0000002c37227209 */ /* 0x000fe40007800000 */
[----:B------:R-:W-:Y:S02]  /*5c80*/  FMNMX R32, R53, R22, !PT ;  /* 0x0000001635207209 */ /* 0x000fe40007800000 */
[----:B------:R-:W-:Y:S02]  /*5c90*/  FMNMX R40, R40, R25, !PT ;  /* 0x0000001928287209 */ /* 0x000fe40007800000 */
[----:B------:R-:W-:Y:S01]  /*5ca0*/  FMNMX R41, R49, R24, !PT ;  /* 0x0000001831297209 */ /* 0x000fe20007800000 */
[----:B------:R-:W-:Y:S06]  /*5cb0*/  BAR.SYNC.DEFER_BLOCKING 0x0 ;  /* 0x0000000000007b1d */ /* 0x000fec0000010000 */
[----:B------:R-:W-:Y:S05]  /*5cc0*/  BRA.U !UP0, `(.L_x_62) ;  /* 0xffffffa908147547 */ /* 0x000fea000b83ffff */
.L_x_0:
[----:B------:R-:W0:Y:S01]  /*5cd0*/  S2R R5, SR_CTAID.Y ;  /* 0x0000000000057919 */ /* 0x000e220000002600 */
[----:B------:R-:W4:Y:S01]  /*5ce0*/  LDCU UR4, c[0x0][0x370] ;  /* 0x00006e00ff0477ac */ /* 0x000f220008000800 */
[----:B------:R-:W5:Y:S01]  /*5cf0*/  S2R R7, SR_CTAID.X ;  /* 0x0000000000077919 */ /* 0x000f620000002500 */
[----:B------:R-:W1:Y:S01]  /*5d00*/  LDCU UR5, c[0x0][0x374] ;  /* 0x00006e80ff0577ac */ /* 0x000e620008000800 */
[----:B------:R-:W3:Y:S01]  /*5d10*/  S2R R0, SR_TID.X ;  /* 0x0000000000007919 */ /* 0x000ee20000002100 */
[----:B------:R-:W2:Y:S01]  /*5d20*/  S2R R4, SR_TID.Y ;  /* 0x0000000000047919 */ /* 0x000ea20000002200 */
[----:B----4-:R-:W-:Y:S02]  /*5d30*/  UIADD3 UR4, UPT, UPT, UR4, -0x1, URZ ;  /* 0xffffffff04047890 */ /* 0x010fe4000fffe0ff */
[----:B-1----:R-:W-:-:S06]  /*5d40*/  UIADD3 UR5, UPT, UPT, UR5, -0x1, URZ ;  /* 0xffffffff05057890 */ /* 0x002fcc000fffe0ff */
[----:B0-----:R-:W-:-:S04]  /*5d50*/  ISETP.NE.AND P0, PT, R5, UR5, PT ;  /* 0x0000000505007c0c */ /* 0x001fc8000bf05270 */
[C---:B-----5:R-:W-:Y:S02]  /*5d60*/  ISETP.EQ.OR P0, PT, R7.reuse, UR4, !P0 ;  /* 0x0000000407007c0c */ /* 0x060fe4000c702670 */
[----:B---3--:R-:W-:Y:S01]  /*5d70*/  LEA R7, R7, R0, 0x4 ;  /* 0x0000000007077211 */ /* 0x008fe200078e20ff */
[----:B--2---:R-:W-:-:S04]  /*5d80*/  IMAD R5, R5, 0x10, R4 ;  /* 0x0000001005057824 */ /* 0x004fc800078e0204 */
[----:B------:R-:W-:Y:S02]  /*5d90*/  IMAD.SHL.U32 R7, R7, 0x4, RZ ;  /* 0x0000000407077824 */ /* 0x000fe400078e00ff */
[----:B------:R-:W-:-:S04]  /*5da0*/  IMAD.SHL.U32 R5, R5, 0x4, RZ ;  /* 0x0000000405057824 */ /* 0x000fc800078e00ff */
[----:B------:R-:W0:Y:S08]  /*5db0*/  @!P0 LDC R2, c[0x0][0x398] ;  /* 0x0000e600ff028b82 */ /* 0x000e300000000800 */
[----:B------:R-:W1:Y:S01]  /*5dc0*/  @!P0 LDC.64 R8, c[0x0][0x390] ;  /* 0x0000e400ff088b82 */ /* 0x000e620000000a00 */
[----:B0-----:R-:W-:-:S04]  /*5dd0*/  @!P0 IMAD R3, R5, R2, R7 ;  /* 0x0000000205038224 */ /* 0x001fc800078e0207 */
[----:B-1----:R-:W-:-:S05]  /*5de0*/  @!P0 IMAD.WIDE R8, R3, 0x4, R8 ;  /* 0x0000000403088825 */ /* 0x002fca00078e0208 */
[----:B------:R-:W2:Y:S02]  /*5df0*/  @!P0 LDG.E R3, desc[UR12][R8.64] ;  /* 0x0000000c08038981 */ /* 0x000ea4000c1e1900 */
[----:B--2---:R-:W-:-:S05]  /*5e00*/  @!P0 FMNMX R3, R3, R58, !PT ;  /* 0x0000003a03038209 */ /* 0x004fca0007800000 */
[----:B------:R0:W-:Y:S01]  /*5e10*/  @!P0 STG.E desc[UR12][R8.64], R3 ;  /* 0x0000000308008986 */ /* 0x0001e2000c10190c */
[----:B------:R-:W-:Y:S05]  /*5e20*/  @!P0 BRA `(.L_x_63) ;  /* 0x0000000000308947 */ /* 0x000fea0003800000 */
[----:B0-----:R-:W0:Y:S01]  /*5e30*/  LDC.64 R2, c[0x0][0x398] ;  /* 0x0000e600ff027b82 */ /* 0x001e220000000a00 */
[----:B------:R-:W-:Y:S01]  /*5e40*/  BSSY.RECONVERGENT B0, `(.L_x_63) ;  /* 0x000000a000007945 */ /* 0x000fe20003800200 */
[----:B0-----:R-:W-:-:S04]  /*5e50*/  ISETP.GE.AND P1, PT, R5, R3, PT ;  /* 0x000000030500720c */ /* 0x001fc80003f26270 */
[----:B------:R-:W-:-:S13]  /*5e60*/  ISETP.GE.OR P1, PT, R7, R2, P1 ;  /* 0x000000020700720c */ /* 0x000fda0000f26670 */
[----:B------:R-:W-:Y:S05]  /*5e70*/  @P1 BRA `(.L_x_64) ;  /* 0x0000000000181947 */ /* 0x000fea0003800000 */
[----:B------:R-:W0:Y:S01]  /*5e80*/  LDC.64 R8, c[0x0][0x390] ;  /* 0x0000e400ff087b82 */ /* 0x000e220000000a00 */
[----:B------:R-:W-:-:S04]  /*5e90*/  IMAD R3, R5, R2, R7 ;  /* 0x0000000205037224 */ /* 0x000fc800078e0207 */
[----:B0-----:R-:W-:-:S05]  /*5ea0*/  IMAD.WIDE R8, R3, 0x4, R8 ;  /* 0x0000000403087825 */ /* 0x001fca00078e0208 */
[----:B------:R-:W2:Y:S02]  /*5eb0*/  LDG.E R3, desc[UR12][R8.64] ;  /* 0x0000000c08037981 */ /* 0x000ea4000c1e1900 */
[----:B--2---:R-:W-:-:S05]  /*5ec0*/  FMNMX R3, R58, R3, !PT ;  /* 0x000000033a037209 */ /* 0x004fca0007800000 */
[----:B------:R0:W-:Y:S02]  /*5ed0*/  STG.E desc[UR12][R8.64], R3 ;  /* 0x0000000308007986 */ /* 0x0001e4000c10190c */
.L_x_64:
[----:B------:R-:W-:Y:S05]  /*5ee0*/  BSYNC.RECONVERGENT B0 ;  /* 0x0000000000007941 */ /* 0x000fea0003800200 */
.L_x_63:
[----:B0-----:R-:W-:Y:S01]  /*5ef0*/  VIADD R3, R5, 0x1 ;  /* 0x0000000105037836 */ /* 0x001fe20000000000 */
[----:B------:R-:W-:Y:S06]  /*5f00*/  @P0 BRA `(.L_x_65) ;  /* 0x00000000001c0947 */ /* 0x000fec0003800000 */
[----:B------:R-:W0:Y:S01]  /*5f10*/  LDC.64 R8, c[0x0][0x390] ;  /* 0x0000e400ff087b82 */ /* 0x000e220000000a00 */
[----:B------:R-:W-:-:S04]  /*5f20*/  IMAD R11, R3, R2, R7 ;  /* 0x00000002030b7224 */ /* 0x000fc800078e0207 */
[----:B0-----:R-:W-:-:S05]  /*5f30*/  IMAD.WIDE R8, R11, 0x4, R8 ;  /* 0x000000040b087825 */ /* 0x001fca00078e0208 */
[----:B------:R-:W2:Y:S02]  /*5f40*/  LDG.E R11, desc[UR12][R8.64] ;  /* 0x0000000c080b7981 */ /* 0x000ea4000c1e1900 */
[----:B--2---:R-:W-:-:S05]  /*5f50*/  FMNMX R11, R11, R56, !PT ;  /* 0x000000380b0b7209 */ /* 0x004fca0007800000 */
[----:B------:R1:W-:Y:S01]  /*5f60*/  STG.E desc[UR12][R8.64], R11 ;  /* 0x0000000b08007986 */ /* 0x0003e2000c10190c */
[----:B------:R-:W-:Y:S05]  /*5f70*/  BRA `(.L_x_66) ;  /* 0x0000000000307947 */ /* 0x000fea0003800000 */
.L_x_65:
[----:B------:R-:W0:Y:S01]  /*5f80*/  LDCU UR4, c[0x0][0x39c] ;  /* 0x00007380ff0477ac */ /* 0x000e220008000800 */
[----:B------:R-:W-:Y:S01]  /*5f90*/  BSSY.RECONVERGENT B0, `(.L_x_66) ;  /* 0x000000a000007945 */ /* 0x000fe20003800200 */
[----:B0-----:R-:W-:-:S04]  /*5fa0*/  ISETP.GE.AND P1, PT, R3, UR4, PT ;  /* 0x0000000403007c0c */ /* 0x001fc8000bf26270 */
        /* <DEDUP_REMOVED lines=8> */
.L_x_67:
[----:B------:R-:W-:Y:S05]  /*6030*/  BSYNC.RECONVERGENT B0 ;  /* 0x0000000000007941 */ /* 0x000fea0003800200 */
.L_x_66:
[----:B01----:R-:W-:Y:S01]  /*6040*/  VIADD R9, R5, 0x2 ;  /* 0x0000000205097836 */ /* 0x003fe20000000000 */
        /* <DEDUP_REMOVED lines=8> */
.L_x_68:
        /* <DEDUP_REMOVED lines=11> */
.L_x_70:
[----:B------:R-:W-:Y:S05]  /*6180*/  BSYNC.RECONVERGENT B0 ;  /* 0x0000000000007941 */ /* 0x000fea0003800200 */
.L_x_69:
[----:B------:R-:W-:Y:S01]  /*6190*/  IADD3 R17, PT, PT, R5, 0x3, RZ ;  /* 0x0000000305117810 */ /* 0x000fe20007ffe0ff */
[----:B------:R-:W-:Y:S06]  /*61a0*/  @P0 BRA `(.L_x_71) ;  /* 0x00000000001c0947 */ /* 0x000fec0003800000 */
[----:B0-----:R-:W0:Y:S01]  /*61b0*/  LDC.64 R10, c[0x0][0x390] ;  /* 0x0000e400ff0a7b82 */ /* 0x001e220000000a00 */
[----:B------:R-:W-:-:S04]  /*61c0*/  IMAD R13, R17, R2, R7 ;  /* 0x00000002110d7224 */ /* 0x000fc800078e0207 */
[----:B0-----:R-:W-:-:S05]  /*61d0*/  IMAD.WIDE R10, R13, 0x4, R10 ;  /* 0x000000040d0a7825 */ /* 0x001fca00078e020a */
[----:B------:R-:W2:Y:S02]  /*61e0*/  LDG.E R13, desc[UR12][R10.64] ;  /* 0x0000000c0a0d7981 */ /* 0x000ea4000c1e1900 */
[----:B--2---:R-:W-:-:S05]  /*61f0*/  FMNMX R13, R13, R42, !PT ;  /* 0x0000002a0d0d7209 */ /* 0x004fca0007800000 */
[----:B------:R2:W-:Y:S01]  /*6200*/  STG.E desc[UR12][R10.64], R13 ;  /* 0x0000000d0a007986 */ /* 0x0005e2000c10190c */
[----:B------:R-:W-:Y:S05]  /*6210*/  BRA `(.L_x_72) ;  /* 0x0000000000307947 */ /* 0x000fea0003800000 */
.L_x_71:
[----:B------:R-:W1:Y:S01]  /*6220*/  LDCU UR4, c[0x0][0x39c] ;  /* 0x00007380ff0477ac */ /* 0x000e620008000800 */
[----:B------:R-:W-:Y:S01]  /*6230*/  BSSY.RECONVERGENT B0, `(.L_x_72) ;  /* 0x000000a000007945 */ /* 0x000fe20003800200 */
[----:B-1----:R-:W-:-:S04]  /*6240*/  ISETP.GE.AND P1, PT, R17, UR4, PT ;  /* 0x0000000411007c0c */ /* 0x002fc8000bf26270 */
[----:B------:R-:W-:-:S13]  /*6250*/  ISETP.GE.OR P1, PT, R7, R2, P1 ;  /* 0x000000020700720c */ /* 0x000fda0000f26670 */
[----:B------:R-:W-:Y:S05]  /*6260*/  @P1 BRA `(.L_x_73) ;  /* 0x0000000000181947 */ /* 0x000fea0003800000 */
[----:B0-----:R-:W0:Y:S01]  /*6270*/  LDC.64 R10, c[0x0][0x390] ;  /* 0x0000e400ff0a7b82 */ /* 0x001e220000000a00 */
[----:B------:R-:W-:-:S04]  /*6280*/  IMAD R13, R17, R2, R7 ;  /* 0x00000002110d7224 */ /* 0x000fc800078e0207 */
[----:B0-----:R-:W-:-:S05]  /*6290*/  IMAD.WIDE R10, R13, 0x4, R10 ;  /* 0x000000040d0a7825 */ /* 0x001fca00078e020a */
[----:B------:R-:W2:Y:S02]  /*62a0*/  LDG.E R13, desc[UR12][R10.64] ;  /* 0x0000000c0a0d7981 */ /* 0x000ea4000c1e1900 */
[----:B--2---:R-:W-:-:S05]  /*62b0*/  FMNMX R13, R42, R13, !PT ;  /* 0x0000000d2a0d7209 */ /* 0x004fca0007800000 */
[----:B------:R1:W-:Y:S02]  /*62c0*/  STG.E desc[UR12][R10.64], R13 ;  /* 0x0000000d0a007986 */ /* 0x0003e4000c10190c */
.L_x_73:
[----:B------:R-:W-:Y:S05]  /*62d0*/  BSYNC.RECONVERGENT B0 ;  /* 0x0000000000007941 */ /* 0x000fea0003800200 */
.L_x_72:
[----:B------:R-:W3:Y:S01]  /*62e0*/  LDCU.64 UR4, c[0x0][0x390] ;  /* 0x00007200ff0477ac */ /* 0x000ee20008000a00 */
[----:B------:R-:W-:Y:S01]  /*62f0*/  IMAD R0, R5, R2, RZ ;  /* 0x0000000205007224 */ /* 0x000fe200078e02ff */
[----:B------:R-:W-:Y:S01]  /*6300*/  SHF.R.S32.HI R19, RZ, 0x1f, R7 ;  /* 0x0000001fff137819 */ /* 0x000fe20000011407 */
[----:B------:R-:W-:-:S03]  /*6310*/  VIADD R21, R7, 0x1 ;  /* 0x0000000107157836 */ /* 0x000fc60000000000 */
[----:B------:R-:W-:-:S04]  /*6320*/  IADD3 R4, P1, PT, R7, R0, RZ ;  /* 0x0000000007047210 */ /* 0x000fc80007f3e0ff */
[----:B012---:R-:W-:Y:S02]  /*6330*/  LEA.HI.X.SX32 R11, R0, R19, 0x1, P1 ;  /* 0x00000013000b7211 */ /* 0x007fe400008f0eff */
[----:B---3--:R-:W-:-:S04]  /*6340*/  LEA R10, P1, R4, UR4, 0x2 ;  /* 0x00000004040a7c11 */ /* 0x008fc8000f8210ff */
[----:B------:R-:W-:Y:S01]  /*6350*/  LEA.HI.X R11, R4, UR5, R11, 0x2, P1 ;  /* 0x00000005040b7c11 */ /* 0x000fe200088f140b */
[----:B------:R-:W-:Y:S08]  /*6360*/  @P0 BRA `(.L_x_74) ;  /* 0x0000000000100947 */ /* 0x000ff00003800000 */
[----:B------:R-:W2:Y:S02]  /*6370*/  LDG.E R13, desc[UR12][R10.64+0x4] ;  /* 0x0000040c0a0d7981 */ /* 0x000ea4000c1e1900 */
[----:B--2---:R-:W-:-:S05]  /*6380*/  FMNMX R13, R13, R38, !PT ;  /* 0x000000260d0d7209 */ /* 0x004fca0007800000 */
[----:B------:R0:W-:Y:S01]  /*6390*/  STG.E desc[UR12][R10.64+0x4], R13 ;  /* 0x0000040d0a007986 */ /* 0x0001e2000c10190c */
[----:B------:R-:W-:Y:S05]  /*63a0*/  BRA `(.L_x_75) ;  /* 0x0000000000247947 */ /* 0x000fea0003800000 */
.L_x_74:
[----:B------:R-:W0:Y:S01]  /*63b0*/  LDCU UR6, c[0x0][0x39c] ;  /* 0x00007380ff0677ac */ /* 0x000e220008000800 */
[----:B------:R-:W-:Y:S01]  /*63c0*/  BSSY.RECONVERGENT B0, `(.L_x_75) ;  /* 0x0000007000007945 */ /* 0x000fe20003800200 */
[----:B0-----:R-:W-:-:S04]  /*63d0*/  ISETP.GE.AND P1, PT, R5, UR6, PT ;  /* 0x0000000605007c0c */ /* 0x001fc8000bf26270 */
[----:B------:R-:W-:-:S13]  /*63e0*/  ISETP.GE.OR P1, PT, R21, R2, P1 ;  /* 0x000000021500720c */ /* 0x000fda0000f26670 */
[----:B------:R-:W-:Y:S05]  /*63f0*/  @P1 BRA `(.L_x_76) ;  /* 0x00000000000c1947 */ /* 0x000fea0003800000 */
[----:B------:R-:W2:Y:S02]  /*6400*/  LDG.E R13, desc[UR12][R10.64+0x4] ;  /* 0x0000040c0a0d7981 */ /* 0x000ea4000c1e1900 */
[----:B--2---:R-:W-:-:S05]  /*6410*/  FMNMX R13, R38, R13, !PT ;  /* 0x0000000d260d7209 */ /* 0x004fca0007800000 */
[----:B------:R0:W-:Y:S02]  /*6420*/  STG.E desc[UR12][R10.64+0x4], R13 ;  /* 0x0000040d0a007986 */ /* 0x0001e4000c10190c */
.L_x_76:
[----:B------:R-:W-:Y:S05]  /*6430*/  BSYNC.RECONVERGENT B0 ;  /* 0x0000000000007941 */ /* 0x000fea0003800200 */
.L_x_75:
[----:B------:R-:W-:-:S05]  /*6440*/  IMAD R0, R3, R2, RZ ;  /* 0x0000000203007224 */ /* 0x000fca00078e02ff */
[----:B------:R-:W-:-:S04]  /*6450*/  IADD3 R4, P1, PT, R7, R0, RZ ;  /* 0x0000000007047210 */ /* 0x000fc80007f3e0ff */
[----:B0-----:R-:W-:Y:S02]  /*6460*/  LEA.HI.X.SX32 R13, R0, R19, 0x1, P1 ;  /* 0x00000013000d7211 */ /* 0x001fe400008f0eff */
[----:B------:R-:W-:-:S04]  /*6470*/  LEA R12, P1, R4, UR4, 0x2 ;  /* 0x00000004040c7c11 */ /* 0x000fc8000f8210ff */
[----:B------:R-:W-:Y:S01]  /*6480*/  LEA.HI.X R13, R4, UR5, R13, 0x2, P1 ;  /* 0x00000005040d7c11 */ /* 0x000fe200088f140d */
[----:B------:R-:W-:Y:S08]  /*6490*/  @P0 BRA `(.L_x_77) ;  /* 0x0000000000100947 */ /* 0x000ff00003800000 */
[----:B------:R-:W2:Y:S02]  /*64a0*/  LDG.E R0, desc[UR12][R12.64+0x4] ;  /* 0x0000040c0c007981 */ /* 0x000ea4000c1e1900 */
[----:B--2---:R-:W-:-:S05]  /*64b0*/  FMNMX R31, R0, R31, !PT ;  /* 0x0000001f001f7209 */ /* 0x004fca0007800000 */
[----:B------:R1:W-:Y:S01]  /*64c0*/  STG.E desc[UR12][R12.64+0x4], R31 ;  /* 0x0000041f0c007986 */ /* 0x0003e2000c10190c */
[----:B------:R-:W-:Y:S05]  /*64d0*/  BRA `(.L_x_78) ;  /* 0x0000000000247947 */ /* 0x000fea0003800000 */
.L_x_77:
        /* <DEDUP_REMOVED lines=8> */
.L_x_79:
[----:B------:R-:W-:Y:S05]  /*6560*/  BSYNC.RECONVERGENT B0 ;  /* 0x0000000000007941 */ /* 0x000fea0003800200 */
.L_x_78:
[----:B------:R-:W-:-:S05]  /*6570*/  IMAD R0, R9, R2, RZ ;  /* 0x0000000209007224 */ /* 0x000fca00078e02ff */
[----:B------:R-:W-:-:S04]  /*6580*/  IADD3 R4, P1, PT, R7, R0, RZ ;  /* 0x0000000007047210 */ /* 0x000fc80007f3e0ff */
[----:B------:R-:W-:Y:S02]  /*6590*/  LEA.HI.X.SX32 R15, R0, R19, 0x1, P1 ;  /* 0x00000013000f7211 */ /* 0x000fe400008f0eff */
[----:B------:R-:W-:-:S04]  /*65a0*/  LEA R14, P1, R4, UR4, 0x2 ;  /* 0x00000004040e7c11 */ /* 0x000fc8000f8210ff */
[----:B------:R-:W-:Y:S01]  /*65b0*/  LEA.HI.X R15, R4, UR5, R15, 0x2, P1 ;  /* 0x00000005040f7c11 */ /* 0x000fe200088f140f */
[----:B------:R-:W-:Y:S08]  /*65c0*/  @P0 BRA `(.L_x_80) ;  /* 0x0000000000100947 */ /* 0x000ff00003800000 */
[----:B------:R-:W2:Y:S02]  /*65d0*/  LDG.E R0, desc[UR12][R14.64+0x4] ;  /* 0x0000040c0e007981 */ /* 0x000ea4000c1e1900 */
[----:B--2---:R-:W-:-:S05]  /*65e0*/  FMNMX R35, R0, R35, !PT ;  /* 0x0000002300237209 */ /* 0x004fca0007800000 */
[----:B------:R2:W-:Y:S01]  /*65f0*/  STG.E desc[UR12][R14.64+0x4], R35 ;  /* 0x000004230e007986 */ /* 0x0005e2000c10190c */
[----:B------:R-:W-:Y:S05]  /*6600*/  BRA `(.L_x_81) ;  /* 0x0000000000247947 */ /* 0x000fea0003800000 */
.L_x_80:
[----:B------:R-:W2:Y:S01]  /*6610*/  LDCU UR6, c[0x0][0x39c] ;  /* 0x00007380ff0677ac */ /* 0x000ea20008000800 */
[----:B------:R-:W-:Y:S01]  /*6620*/  BSSY.RECONVERGENT B0, `(.L_x_81) ;  /* 0x0000007000007945 */ /* 0x000fe20003800200 */
[----:B--2---:R-:W-:-:S04]  /*6630*/  ISETP.GE.AND P1, PT, R9, UR6, PT ;  /* 0x0000000609007c0c */ /* 0x004fc8000bf26270 */
[----:B------:R-:W-:-:S13]  /*6640*/  ISETP.GE.OR P1, PT, R21, R2, P1 ;  /* 0x000000021500720c */ /* 0x000fda0000f26670 */
[----:B------:R-:W-:Y:S05]  /*6650*/  @P1 BRA `(.L_x_82) ;  /* 0x00000000000c1947 */ /* 0x000fea0003800000 */
[----:B------:R-:W2:Y:S02]  /*6660*/  LDG.E R0, desc[UR12][R14.64+0x4] ;  /* 0x0000040c0e007981 */ /* 0x000ea4000c1e1900 */
[----:B--2---:R-:W-:-:S05]  /*6670*/  FMNMX R35, R35, R0, !PT ;  /* 0x0000000023237209 */ /* 0x004fca0007800000 */
[----:B------:R2:W-:Y:S02]  /*6680*/  STG.E desc[UR12][R14.64+0x4], R35 ;  /* 0x000004230e007986 */ /* 0x0005e4000c10190c */
.L_x_82:
[----:B------:R-:W-:Y:S05]  /*6690*/  BSYNC.RECONVERGENT B0 ;  /* 0x0000000000007941 */ /* 0x000fea0003800200 */
.L_x_81:
[----:B------:R-:W-:-:S05]  /*66a0*/  IMAD R0, R17, R2, RZ ;  /* 0x0000000211007224 */ /* 0x000fca00078e02ff */
[----:B------:R-:W-:-:S04]  /*66b0*/  IADD3 R4, P1, PT, R7, R0, RZ ;  /* 0x0000000007047210 */ /* 0x000fc80007f3e0ff */
[----:B------:R-:W-:Y:S02]  /*66c0*/  LEA.HI.X.SX32 R19, R0, R19, 0x1, P1 ;  /* 0x0000001300137211 */ /* 0x000fe400008f0eff */
[----:B------:R-:W-:-:S04]  /*66d0*/  LEA R18, P1, R4, UR4, 0x2 ;  /* 0x0000000404127c11 */ /* 0x000fc8000f8210ff */
[----:B------:R-:W-:Y:S01]  /*66e0*/  LEA.HI.X R19, R4, UR5, R19, 0x2, P1 ;  /* 0x0000000504137c11 */ /* 0x000fe200088f1413 */
[----:B------:R-:W-:Y:S08]  /*66f0*/  @P0 BRA `(.L_x_83) ;  /* 0x0000000000100947 */ /* 0x000ff00003800000 */
[----:B------:R-:W3:Y:S02]  /*6700*/  LDG.E R0, desc[UR12][R18.64+0x4] ;  /* 0x0000040c12007981 */ /* 0x000ee4000c1e1900 */
[----:B---3--:R-:W-:-:S05]  /*6710*/  FMNMX R33, R0, R33, !PT ;  /* 0x0000002100217209 */ /* 0x008fca0007800000 */
[----:B------:R3:W-:Y:S01]  /*6720*/  STG.E desc[UR12][R18.64+0x4], R33 ;  /* 0x0000042112007986 */ /* 0x0007e2000c10190c */
[----:B------:R-:W-:Y:S05]  /*6730*/  BRA `(.L_x_84) ;  /* 0x0000000000247947 */ /* 0x000fea0003800000 */
.L_x_83:
[----:B------:R-:W3:Y:S01]  /*6740*/  LDCU UR4, c[0x0][0x39c] ;  /* 0x00007380ff0477ac */ /* 0x000ee20008000800 */
[----:B------:R-:W-:Y:S01]  /*6750*/  BSSY.RECONVERGENT B0, `(.L_x_84) ;  /* 0x0000007000007945 */ /* 0x000fe20003800200 */
[----:B---3--:R-:W-:-:S04]  /*6760*/  ISETP.GE.AND P1, PT, R17, UR4, PT ;  /* 0x0000000411007c0c */ /* 0x008fc8000bf26270 */
[----:B------:R-:W-:-:S13]  /*6770*/  ISETP.GE.OR P1, PT, R21, R2, P1 ;  /* 0x000000021500720c */ /* 0x000fda0000f26670 */
[----:B------:R-:W-:Y:S05]  /*6780*/  @P1 BRA `(.L_x_85) ;  /* 0x00000000000c1947 */ /* 0x000fea0003800000 */
[----:B------:R-:W3:Y:S02]  /*6790*/  LDG.E R0, desc[UR12][R18.64+0x4] ;  /* 0x0000040c12007981 */ /* 0x000ee4000c1e1900 */
[----:B---3--:R-:W-:-:S05]  /*67a0*/  FMNMX R33, R33, R0, !PT ;  /* 0x0000000021217209 */ /* 0x008fca0007800000 */
[----:B------:R3:W-:Y:S02]  /*67b0*/  STG.E desc[UR12][R18.64+0x4], R33 ;  /* 0x0000042112007986 */ /* 0x0007e4000c10190c */
.L_x_85:
[----:B------:R-:W-:Y:S05]  /*67c0*/  BSYNC.RECONVERGENT B0 ;  /* 0x0000000000007941 */ /* 0x000fea0003800200 */
.L_x_84:
[----:B------:R-:W-:Y:S01]  /*67d0*/  VIADD R21, R7, 0x2 ;  /* 0x0000000207157836 */ /* 0x000fe20000000000 */
[----:B------:R-:W-:Y:S06]  /*67e0*/  @P0 BRA `(.L_x_86) ;  /* 0x0000000000100947 */ /* 0x000fec0003800000 */
[----:B------:R-:W4:Y:S02]  /*67f0*/  LDG.E R23, desc[UR12][R10.64+0x8] ;  /* 0x0000080c0a177981 */ /* 0x000f24000c1e1900 */
[----:B----4-:R-:W-:-:S05]  /*6800*/  FMNMX R23, R23, R36, !PT ;  /* 0x0000002417177209 */ /* 0x010fca0007800000 */
[----:B------:R4:W-:Y:S01]  /*6810*/  STG.E desc[UR12][R10.64+0x8], R23 ;  /* 0x000008170a007986 */ /* 0x0009e2000c10190c */
[----:B------:R-:W-:Y:S05]  /*6820*/  BRA `(.L_x_87) ;  /* 0x0000000000247947 */ /* 0x000fea0003800000 */
.L_x_86:
[----:B------:R-:W4:Y:S01]  /*6830*/  LDCU UR4, c[0x0][0x39c] ;  /* 0x00007380ff0477ac */ /* 0x000f220008000800 */
[----:B------:R-:W-:Y:S01]  /*6840*/  BSSY.RECONVERGENT B0, `(.L_x_87) ;  /* 0x0000007000007945 */ /* 0x000fe20003800200 */
[----:B----4-:R-:W-:-:S04]  /*6850*/  ISETP.GE.AND P1, PT, R5, UR4, PT ;  /* 0x0000000405007c0c */ /* 0x010fc8000bf26270 */
[----:B------:R-:W-:-:S13]  /*6860*/  ISETP.GE.OR P1, PT, R21, R2, P1 ;  /* 0x000000021500720c */ /* 0x000fda0000f26670 */
[----:B------:R-:W-:Y:S05]  /*6870*/  @P1 BRA `(.L_x_88) ;  /* 0x00000000000c1947 */ /* 0x000fea0003800000 */
[----:B------:R-:W4:Y:S02]  /*6880*/  LDG.E R23, desc[UR12][R10.64+0x8] ;  /* 0x0000080c0a177981 */ /* 0x000f24000c1e1900 */
[----:B----4-:R-:W-:-:S05]  /*6890*/  FMNMX R23, R36, R23, !PT ;  /* 0x0000001724177209 */ /* 0x010fca0007800000 */
[----:B------:R4:W-:Y:S02]  /*68a0*/  STG.E desc[UR12][R10.64+0x8], R23 ;  /* 0x000008170a007986 */ /* 0x0009e4000c10190c */
.L_x_88:
[----:B------:R-:W-:Y:S05]  /*68b0*/  BSYNC.RECONVERGENT B0 ;  /* 0x0000000000007941 */ /* 0x000fea0003800200 */
.L_x_87:
[----:B------:R-:W-:Y:S05]  /*68c0*/  @P0 BRA `(.L_x_89) ;  /* 0x0000000000100947 */ /* 0x000fea0003800000 */
[----:B------:R-:W5:Y:S02]  /*68d0*/  LDG.E R0, desc[UR12][R12.64+0x8] ;  /* 0x0000080c0c007981 */ /* 0x000f64000c1e1900 */
[----:B-----5:R-:W-:-:S05]  /*68e0*/  FMNMX R37, R0, R37, !PT ;  /* 0x0000002500257209 */ /* 0x020fca0007800000 */
[----:B------:R0:W-:Y:S01]  /*68f0*/  STG.E desc[UR12][R12.64+0x8], R37 ;  /* 0x000008250c007986 */ /* 0x0001e2000c10190c */
[----:B------:R-:W-:Y:S05]  /*6900*/  BRA `(.L_x_90) ;  /* 0x0000000000247947 */ /* 0x000fea0003800000 */
.L_x_89:
[----:B------:R-:W5:Y:S01]  /*6910*/  LDCU UR4, c[0x0][0x39c] ;  /* 0x00007380ff0477ac */ /* 0x000f620008000800 */
[----:B------:R-:W-:Y:S01]  /*6920*/  BSSY.RECONVERGENT B0, `(.L_x_90) ;  /* 0x0000007000007945 */ /* 0x000fe20003800200 */
[----:B-----5:R-:W-:-:S04]  /*6930*/  ISETP.GE.AND P1, PT, R3, UR4, PT ;  /* 0x0000000403007c0c */ /* 0x020fc8000bf26270 */
[----:B------:R-:W-:-:S13]  /*6940*/  ISETP.GE.OR P1, PT, R21, R2, P1 ;  /* 0x000000021500720c */ /* 0x000fda0000f26670 */
[----:B------:R-:W-:Y:S05]  /*6950*/  @P1 BRA `(.L_x_91) ;  /* 0x00000000000c1947 */ /* 0x000fea0003800000 */
[----:B------:R-:W5:Y:S02]  /*6960*/  LDG.E R0, desc[UR12][R12.64+0x8] ;  /* 0x0000080c0c007981 */ /* 0x000f64000c1e1900 */
[----:B-----5:R-:W-:-:S05]  /*6970*/  FMNMX R37, R37, R0, !PT ;  /* 0x0000000025257209 */ /* 0x020fca0007800000 */
[----:B------:R0:W-:Y:S02]  /*6980*/  STG.E desc[UR12][R12.64+0x8], R37 ;  /* 0x000008250c007986 */ /* 0x0001e4000c10190c */
.L_x_91:
[----:B------:R-:W-:Y:S05]  /*6990*/  BSYNC.RECONVERGENT B0 ;  /* 0x0000000000007941 */ /* 0x000fea0003800200 */
.L_x_90:
[----:B------:R-:W-:Y:S05]  /*69a0*/  @P0 BRA `(.L_x_92) ;  /* 0x0000000000100947 */ /* 0x000fea0003800000 */
[----:B----4-:R-:W4:Y:S02]  /*69b0*/  LDG.E R23, desc[UR12][R14.64+0x8] ;  /* 0x0000080c0e177981 */ /* 0x010f24000c1e1900 */
[----:B----4-:R-:W-:-:S05]  /*69c0*/  FMNMX R23, R23, R30, !PT ;  /* 0x0000001e17177209 */ /* 0x010fca0007800000 */
[----:B------:R4:W-:Y:S01]  /*69d0*/  STG.E desc[UR12][R14.64+0x8], R23 ;  /* 0x000008170e007986 */ /* 0x0009e2000c10190c */
[----:B------:R-:W-:Y:S05]  /*69e0*/  BRA `(.L_x_93) ;  /* 0x0000000000247947 */ /* 0x000fea0003800000 */
.L_x_92:
[----:B------:R-:W5:Y:S01]  /*69f0*/  LDCU UR4, c[0x0][0x39c] ;  /* 0x00007380ff0477ac */ /* 0x000f620008000800 */
[----:B------:R-:W-:Y:S01]  /*6a00*/  BSSY.RECONVERGENT B0, `(.L_x_93) ;  /* 0x0000007000007945 */ /* 0x000fe20003800200 */
[----:B-----5:R-:W-:-:S04]  /*6a10*/  ISETP.GE.AND P1, PT, R9, UR4, PT ;  /* 0x0000000409007c0c */ /* 0x020fc8000bf26270 */
[----:B------:R-:W-:-:S13]  /*6a20*/  ISETP.GE.OR P1, PT, R21, R2, P1 ;  /* 0x000000021500720c */ /* 0x000fda0000f26670 */
[----:B------:R-:W-:Y:S05]  /*6a30*/  @P1 BRA `(.L_x_94) ;  /* 0x00000000000c1947 */ /* 0x000fea0003800000 */
[----:B----4-:R-:W4:Y:S02]  /*6a40*/  LDG.E R23, desc[UR12][R14.64+0x8] ;  /* 0x0000080c0e177981 */ /* 0x010f24000c1e1900 */
[----:B----4-:R-:W-:-:S05]  /*6a50*/  FMNMX R23, R30, R23, !PT ;  /* 0x000000171e177209 */ /* 0x010fca0007800000 */
[----:B------:R4:W-:Y:S02]  /*6a60*/  STG.E desc[UR12][R14.64+0x8], R23 ;  /* 0x000008170e007986 */ /* 0x0009e4000c10190c */
.L_x_94:
[----:B------:R-:W-:Y:S05]  /*6a70*/  BSYNC.RECONVERGENT B0 ;  /* 0x0000000000007941 */ /* 0x000fea0003800200 */
.L_x_93:
[----:B------:R-:W-:Y:S05]  /*6a80*/  @P0 BRA `(.L_x_95) ;  /* 0x0000000000100947 */ /* 0x000fea0003800000 */
[----:B------:R-:W5:Y:S02]  /*6a90*/  LDG.E R21, desc[UR12][R18.64+0x8] ;  /* 0x0000080c12157981 */ /* 0x000f64000c1e1900 */
[----:B-----5:R-:W-:-:S05]  /*6aa0*/  FMNMX R21, R21, R32, !PT ;  /* 0x0000002015157209 */ /* 0x020fca0007800000 */
[----:B------:R0:W-:Y:S01]  /*6ab0*/  STG.E desc[UR12][R18.64+0x8], R21 ;  /* 0x0000081512007986 */ /* 0x0001e2000c10190c */
[----:B------:R-:W-:Y:S05]  /*6ac0*/  BRA `(.L_x_96) ;  /* 0x0000000000247947 */ /* 0x000fea0003800000 */
.L_x_95:
        /* <DEDUP_REMOVED lines=8> */
.L_x_97:
[----:B------:R-:W-:Y:S05]  /*6b50*/  BSYNC.RECONVERGENT B0 ;  /* 0x0000000000007941 */ /* 0x000fea0003800200 */
.L_x_96:
[----:B------:R-:W-:Y:S01]  /*6b60*/  VIADD R7, R7, 0x3 ;  /* 0x0000000307077836 */ /* 0x000fe20000000000 */
[----:B------:R-:W-:Y:S06]  /*6b70*/  @P0 BRA `(.L_x_98) ;  /* 0x0000000000100947 */ /* 0x000fec0003800000 */
[----:B------:R-:W5:Y:S02]  /*6b80*/  LDG.E R0, desc[UR12][R10.64+0xc] ;  /* 0x00000c0c0a007981 */ /* 0x000f64000c1e1900 */
[----:B-----5:R-:W-:-:S05]  /*6b90*/  FMNMX R39, R0, R39, !PT ;  /* 0x0000002700277209 */ /* 0x020fca0007800000 */
[----:B------:R0:W-:Y:S01]  /*6ba0*/  STG.E desc[UR12][R10.64+0xc], R39 ;  /* 0x00000c270a007986 */ /* 0x0001e2000c10190c */
[----:B------:R-:W-:Y:S05]  /*6bb0*/  BRA `(.L_x_99) ;  /* 0x0000000000247947 */ /* 0x000fea0003800000 */
.L_x_98:
        /* <DEDUP_REMOVED lines=8> */
.L_x_100:
[----:B------:R-:W-:Y:S05]  /*6c40*/  BSYNC.RECONVERGENT B0 ;  /* 0x0000000000007941 */ /* 0x000fea0003800200 */
.L_x_99:
[----:B------:R-:W-:Y:S05]  /*6c50*/  @P0 BRA `(.L_x_101) ;  /* 0x0000000000100947 */ /* 0x000fea0003800000 */
[----:B------:R-:W5:Y:S02]  /*6c60*/  LDG.E R3, desc[UR12][R12.64+0xc] ;  /* 0x00000c0c0c037981 */ /* 0x000f64000c1e1900 */
[----:B-----5:R-:W-:-:S05]  /*6c70*/  FMNMX R3, R3, R34, !PT ;  /* 0x0000002203037209 */ /* 0x020fca0007800000 */
[----:B------:R0:W-:Y:S01]  /*6c80*/  STG.E desc[UR12][R12.64+0xc], R3 ;  /* 0x00000c030c007986 */ /* 0x0001e2000c10190c */
[----:B------:R-:W-:Y:S05]  /*6c90*/  BRA `(.L_x_102) ;  /* 0x0000000000247947 */ /* 0x000fea0003800000 */
.L_x_101:
        /* <DEDUP_REMOVED lines=8> */
.L_x_103:
[----:B------:R-:W-:Y:S05]  /*6d20*/  BSYNC.RECONVERGENT B0 ;  /* 0x0000000000007941 */ /* 0x000fea0003800200 */
.L_x_102:
[----:B------:R-:W-:Y:S05]  /*6d30*/  @P0 BRA `(.L_x_104) ;  /* 0x0000000000100947 */ /* 0x000fea0003800000 */
[----:B0-----:R-:W5:Y:S02]  /*6d40*/  LDG.E R3, desc[UR12][R14.64+0xc] ;  /* 0x00000c0c0e037981 */ /* 0x001f64000c1e1900 */
[----:B-----5:R-:W-:-:S05]  /*6d50*/  FMNMX R3, R3, R40, !PT ;  /* 0x0000002803037209 */ /* 0x020fca0007800000 */
[----:B------:R0:W-:Y:S01]  /*6d60*/  STG.E desc[UR12][R14.64+0xc], R3 ;  /* 0x00000c030e007986 */ /* 0x0001e2000c10190c */
[----:B------:R-:W-:Y:S05]  /*6d70*/  BRA `(.L_x_105) ;  /* 0x0000000000247947 */ /* 0x000fea0003800000 */
.L_x_104:
[----:B------:R-:W5:Y:S01]  /*6d80*/  LDCU UR4, c[0x0][0x39c] ;  /* 0x00007380ff0477ac */ /* 0x000f620008000800 */
[----:B------:R-:W-:Y:S01]  /*6d90*/  BSSY.RECONVERGENT B0, `(.L_x_105) ;  /* 0x0000007000007945 */ /* 0x000fe20003800200 */
[----:B-----5:R-:W-:-:S04]  /*6da0*/  ISETP.GE.AND P1, PT, R9, UR4, PT ;  /* 0x0000000409007c0c */ /* 0x020fc8000bf26270 */
[----:B------:R-:W-:-:S13]  /*6db0*/  ISETP.GE.OR P1, PT, R7, R2, P1 ;  /* 0x000000020700720c */ /* 0x000fda0000f26670 */
[----:B------:R-:W-:Y:S05]  /*6dc0*/  @P1 BRA `(.L_x_106) ;  /* 0x00000000000c1947 */ /* 0x000fea0003800000 */
[----:B0-----:R-:W5:Y:S02]  /*6dd0*/  LDG.E R3, desc[UR12][R14.64+0xc] ;  /* 0x00000c0c0e037981 */ /* 0x001f64000c1e1900 */
[----:B-----5:R-:W-:-:S05]  /*6de0*/  FMNMX R3, R40, R3, !PT ;  /* 0x0000000328037209 */ /* 0x020fca0007800000 */
[----:B------:R0:W-:Y:S02]  /*6df0*/  STG.E desc[UR12][R14.64+0xc], R3 ;  /* 0x00000c030e007986 */ /* 0x0001e4000c10190c */
.L_x_106:
[----:B------:R-:W-:Y:S05]  /*6e00*/  BSYNC.RECONVERGENT B0 ;  /* 0x0000000000007941 */ /* 0x000fea0003800200 */
.L_x_105:
[----:B------:R-:W-:Y:S05]  /*6e10*/  @P0 BRA `(.L_x_107) ;  /* 0x0000000000100947 */ /* 0x000fea0003800000 */
[----:B------:R-:W5:Y:S02]  /*6e20*/  LDG.E R0, desc[UR12][R18.64+0xc] ;  /* 0x00000c0c12007981 */ /* 0x000f64000c1e1900 */
[----:B-----5:R-:W-:-:S05]  /*6e30*/  FMNMX R41, R0, R41, !PT ;  /* 0x0000002900297209 */ /* 0x020fca0007800000 */
[----:B------:R-:W-:Y:S01]  /*6e40*/  STG.E desc[UR12][R18.64+0xc], R41 ;  /* 0x00000c2912007986 */ /* 0x000fe2000c10190c */
[----:B------:R-:W-:Y:S05]  /*6e50*/  EXIT ;  /* 0x000000000000794d */ /* 0x000fea0003800000 */
.L_x_107:
[----:B------:R-:W5:Y:S02]  /*6e60*/  LDCU UR4, c[0x0][0x39c] ;  /* 0x00007380ff0477ac */ /* 0x000f640008000800 */
[----:B-----5:R-:W-:-:S04]  /*6e70*/  ISETP.GE.AND P0, PT, R17, UR4, PT ;  /* 0x0000000411007c0c */ /* 0x020fc8000bf06270 */
[----:B------:R-:W-:-:S13]  /*6e80*/  ISETP.GE.OR P0, PT, R7, R2, P0 ;  /* 0x000000020700720c */ /* 0x000fda0000706670 */
[----:B------:R-:W-:Y:S05]  /*6e90*/  @P0 EXIT ;  /* 0x000000000000094d */ /* 0x000fea0003800000 */
[----:B------:R-:W5:Y:S02]  /*6ea0*/  LDG.E R0, desc[UR12][R18.64+0xc] ;  /* 0x00000c0c12007981 */ /* 0x000f64000c1e1900 */
[----:B-----5:R-:W-:-:S05]  /*6eb0*/  FMNMX R41, R41, R0, !PT ;  /* 0x0000000029297209 */ /* 0x020fca0007800000 */
[----:B------:R-:W-:Y:S01]  /*6ec0*/  STG.E desc[UR12][R18.64+0xc], R41 ;  /* 0x00000c2912007986 */ /* 0x000fe2000c10190c */
[----:B------:R-:W-:Y:S05]  /*6ed0*/  EXIT ;  /* 0x000000000000794d */ /* 0x000fea0003800000 */
.L_x_108:
[----:B------:R-:W-:-:S00]  /*6ee0*/  BRA `(.L_x_108) ;  /* 0xfffffffc00fc7947 */ /* 0x000fc0000383ffff */
[----:B------:R-:W-:-:S00]  /*6ef0*/  NOP ;  /* 0x0000000000007918 */ /* 0x000fc00000000000 */
        /* <DEDUP_REMOVED lines=8> */
.L_x_109:


//--------------------- .nv.shared._Z20Tropical_Gemm_kernelILi64ELi32ELi64ELi4ELi4EEvPfS0_S0_iii --------------------------
	.section	.nv.shared._Z20Tropical_Gemm_kernelILi64ELi32ELi64ELi4ELi4EEvPfS0_S0_iii,"aw",@nobits
	.sectionflags	@""
	.align	4
.nv.shared._Z20Tropical_Gemm_kernelILi64ELi32ELi64ELi4ELi4EEvPfS0_S0_iii:
	.zero		17408


//--------------------- .nv.shared.reserved.0     --------------------------
	.section	.nv.shared.reserved.0,"aw",@nobits
	.weak		__nv_reservedSMEM_offset_0_alias
	.size		__nv_reservedSMEM_offset_0_alias, 0, 64
	.other		__nv_reservedSMEM_offset_0_alias,@"STO_CUDA_RESERVED_SHARED STV_DEFAULT"
__nv_reservedSMEM_offset_0_alias:
	.zero		0
	.zero		64


//--------------------- .nv.constant0._Z20Tropical_Gemm_kernelILi64ELi32ELi64ELi4ELi4EEvPfS0_S0_iii --------------------------
	.section	.nv.constant0._Z20Tropical_Gemm_kernelILi64ELi32ELi64ELi4ELi4EEvPfS0_S0_iii,"a",@progbits
	.sectionflags	@""
	.align	4
.nv.constant0._Z20Tropical_Gemm_kernelILi64ELi32ELi64ELi4ELi4EEvPfS0_S0_iii:
	.zero		932


//--------------------- SYMBOLS --------------------------

	.type		.nv.reservedSmem.offset0,@object
	.size		.nv.reservedSmem.offset0,0x4
	.type		.nv.reservedSmem.cap,@object
	.size		.nv.reservedSmem.cap,0x4
